// auto-generated by cutlass_sweep.gemm — config: {"arch": "sm_90", "cluster_m": 1, "cluster_n": 1, "dtype": "e5m2", "stages": 5, "tile_k": 128, "tile_m": 64, "tile_n": 128}
#include "cutlass/cutlass.h"
#include "cutlass/gemm/collective/collective_builder.hpp"
#include "cutlass/gemm/device/gemm_universal_adapter.h"
#include "cutlass/gemm/kernel/gemm_universal.hpp"
#include "cutlass/epilogue/collective/collective_builder.hpp"

using ElemA = cutlass::float_e5m2_t;
using ElemB = cutlass::float_e5m2_t;
using ElemCD = cutlass::float_e5m2_t;
using Acc  = float;
using TileShape    = cute::Shape<cute::_64, cute::_128, cute::_128>;
using ClusterShape = cute::Shape<cute::_1, cute::_1, cute::_1>;

using CollectiveEpilogue = typename cutlass::epilogue::collective::CollectiveBuilder<
    cutlass::arch::Sm90, cutlass::arch::OpClassTensorOp,
    TileShape, ClusterShape,
    cutlass::epilogue::collective::EpilogueTileAuto,
    Acc, Acc,
    ElemCD, cutlass::layout::RowMajor, 128 / cutlass::sizeof_bits<ElemCD>::value,
    ElemCD, cutlass::layout::RowMajor, 128 / cutlass::sizeof_bits<ElemCD>::value,
    cutlass::epilogue::collective::EpilogueScheduleAuto
  >::CollectiveOp;

using CollectiveMainloop = typename cutlass::gemm::collective::CollectiveBuilder<
    cutlass::arch::Sm90, cutlass::arch::OpClassTensorOp,
    ElemA, cutlass::layout::RowMajor, 128 / cutlass::sizeof_bits<ElemA>::value,
    ElemB, cutlass::layout::ColumnMajor, 128 / cutlass::sizeof_bits<ElemB>::value,
    Acc,
    TileShape, ClusterShape,
    cutlass::gemm::collective::StageCount<5>,
    cutlass::gemm::collective::KernelScheduleAuto
  >::CollectiveOp;

using GemmKernel = cutlass::gemm::kernel::GemmUniversal<
    cute::Shape<int,int,int,int>,
    CollectiveMainloop,
    CollectiveEpilogue
>;
using Gemm = cutlass::gemm::device::GemmUniversalAdapter<GemmKernel>;

// Force the device kernel symbol into the cubin without needing a host main.
auto* _anchor = &cutlass::device_kernel<GemmKernel>;


// ===== COMPILED SASS (sm_90a) =====

	.target	sm_90a

	.elftype	@"ET_EXEC"


//--------------------- .note.nv.tkinfo           --------------------------
	.section	.note.nv.tkinfo,"",@"SHT_NOTE"
	.sectionflags	@"SHF_NOTE_NV_TKINFO"
	.tkinfo
        /*0018*/ 	.word	0x00000002
        /*0030*/ 	.string	""
        /*0030*/ 	.string	"ptxas"
        /*0030*/ 	.string	"Cuda compilation tools, release 13.0, V13.0.88"
        /*0030*/ 	.string	"Build cuda_13.0.r13.0/compiler.36424714_0"
        /*0030*/ 	.string	"-arch sm_90a -m 64 "



//--------------------- .note.nv.cuinfo           --------------------------
	.section	.note.nv.cuinfo,"",@"SHT_NOTE"
	.sectionflags	@"SHF_NOTE_NV_CUINFO"
        /*0018*/ 	.short	0x0002
        /*001a*/ 	.short	0x005a
        /*001c*/ 	.short	0x0082
	.zero		2


//--------------------- .nv.info                  --------------------------
	.section	.nv.info,"",@"SHT_CUDA_INFO"
	.align	4


	//----- nvinfo : EIATTR_REGCOUNT
	.align		4
        /*0000*/ 	.byte	0x04, 0x2f
        /*0002*/ 	.short	(.L_12 - .L_11)
	.align		4
.L_11:
        /*0004*/ 	.word	index@(_ZN7cutlass13device_kernelINS_4gemm6kernel13GemmUniversalIN4cute5tupleIJiiiiEEENS1_10collective13CollectiveMmaINS1_37MainloopSm90TmaGmmaWarpSpecializedFP8ILi5ENS5_IJNS4_1CILi1EEESB_SB_EEENS1_32KernelTmaWarpSpecializedPingpongEEENS5_IJNSA_ILi64EEENSA_ILi128EEESG_EEENS_12float_e5m2_tENS5_IJlSB_lEEESI_SJ_NS4_8TiledMMAINS4_8MMA_AtomIJNS4_4SM904GMMA31MMA_64x128x32_F32E5M2E5M2_SS_TNILNSN_7ScaleInE1ELSP_1EEEEEENS4_6LayoutISC_NS5_IJNSA_ILi0EEEST_ST_EEEEENS5_IJNS4_10UnderscoreESW_SW_EEEEENS4_13SM90_TMA_LOADENS4_14ComposedLayoutINS4_7SwizzleILi3ELi4ELi3EEENS4_18smem_ptr_flag_bitsILi8EEENSS_INS5_IJNSA_ILi8EEESG_EEENS5_IJSG_SB_EEEEEEEvNS4_8identityESZ_S19_vS1A_EENS_8epilogue10collective6detail29Sm90TmaWarpSpecializedAdapterINS1D_15DefaultEpilogueISI_SJ_SJ_NS1C_6thread17LinearCombinationISI_Li1EffLNS1H_9ScaleType4KindE0ELNS_15FloatRoundStyleE2ESI_EENS1_15EpilogueDefaultEEEEEvvEEEEvNT_6ParamsE)
        /*0008*/ 	.word	0x000000a8


	//----- nvinfo : EIATTR_FRAME_SIZE
	.align		4
.L_12:
        /*000c*/ 	.byte	0x04, 0x11
        /*000e*/ 	.short	(.L_14 - .L_13)
	.align		4
.L_13:
        /*0010*/ 	.word	index@(_ZN7cutlass13device_kernelINS_4gemm6kernel13GemmUniversalIN4cute5tupleIJiiiiEEENS1_10collective13CollectiveMmaINS1_37MainloopSm90TmaGmmaWarpSpecializedFP8ILi5ENS5_IJNS4_1CILi1EEESB_SB_EEENS1_32KernelTmaWarpSpecializedPingpongEEENS5_IJNSA_ILi64EEENSA_ILi128EEESG_EEENS_12float_e5m2_tENS5_IJlSB_lEEESI_SJ_NS4_8TiledMMAINS4_8MMA_AtomIJNS4_4SM904GMMA31MMA_64x128x32_F32E5M2E5M2_SS_TNILNSN_7ScaleInE1ELSP_1EEEEEENS4_6LayoutISC_NS5_IJNSA_ILi0EEEST_ST_EEEEENS5_IJNS4_10UnderscoreESW_SW_EEEEENS4_13SM90_TMA_LOADENS4_14ComposedLayoutINS4_7SwizzleILi3ELi4ELi3EEENS4_18smem_ptr_flag_bitsILi8EEENSS_INS5_IJNSA_ILi8EEESG_EEENS5_IJSG_SB_EEEEEEEvNS4_8identityESZ_S19_vS1A_EENS_8epilogue10collective6detail29Sm90TmaWarpSpecializedAdapterINS1D_15DefaultEpilogueISI_SJ_SJ_NS1C_6thread17LinearCombinationISI_Li1EffLNS1H_9ScaleType4KindE0ELNS_15FloatRoundStyleE2ESI_EENS1_15EpilogueDefaultEEEEEvvEEEEvNT_6ParamsE)
        /*0014*/ 	.word	0x00000000


	//----- nvinfo : EIATTR_MIN_STACK_SIZE
	.align		4
.L_14:
        /*0018*/ 	.byte	0x04, 0x12
        /*001a*/ 	.short	(.L_16 - .L_15)
	.align		4
.L_15:
        /*001c*/ 	.word	index@(_ZN7cutlass13device_kernelINS_4gemm6kernel13GemmUniversalIN4cute5tupleIJiiiiEEENS1_10collective13CollectiveMmaINS1_37MainloopSm90TmaGmmaWarpSpecializedFP8ILi5ENS5_IJNS4_1CILi1EEESB_SB_EEENS1_32KernelTmaWarpSpecializedPingpongEEENS5_IJNSA_ILi64EEENSA_ILi128EEESG_EEENS_12float_e5m2_tENS5_IJlSB_lEEESI_SJ_NS4_8TiledMMAINS4_8MMA_AtomIJNS4_4SM904GMMA31MMA_64x128x32_F32E5M2E5M2_SS_TNILNSN_7ScaleInE1ELSP_1EEEEEENS4_6LayoutISC_NS5_IJNSA_ILi0EEEST_ST_EEEEENS5_IJNS4_10UnderscoreESW_SW_EEEEENS4_13SM90_TMA_LOADENS4_14ComposedLayoutINS4_7SwizzleILi3ELi4ELi3EEENS4_18smem_ptr_flag_bitsILi8EEENSS_INS5_IJNSA_ILi8EEESG_EEENS5_IJSG_SB_EEEEEEEvNS4_8identityESZ_S19_vS1A_EENS_8epilogue10collective6detail29Sm90TmaWarpSpecializedAdapterINS1D_15DefaultEpilogueISI_SJ_SJ_NS1C_6thread17LinearCombinationISI_Li1EffLNS1H_9ScaleType4KindE0ELNS_15FloatRoundStyleE2ESI_EENS1_15EpilogueDefaultEEEEEvvEEEEvNT_6ParamsE)
        /*0020*/ 	.word	0x00000000
.L_16:


//--------------------- .nv.compat                --------------------------
	.section	.nv.compat,"",@"SHT_CUDA_COMPAT_INFO"
	.align	4
        /*0000*/ 	.byte	0x02, 0x09, 0x01, 0x00, 0x02, 0x02, 0x04, 0x00, 0x02, 0x05, 0x05, 0x00, 0x03, 0x07, 0x01, 0x01
        /*0010*/ 	.byte	0x02, 0x03, 0x01, 0x00, 0x02, 0x06, 0x01, 0x00, 0x04, 0x0b, 0x08, 0x00, 0x00, 0x00, 0x00, 0x00
        /*0020*/ 	.byte	0x00, 0x00, 0x00, 0x00


//--------------------- .nv.info._ZN7cutlass13device_kernelINS_4gemm6kernel13GemmUniversalIN4cute5tupleIJiiiiEEENS1_10collective13CollectiveMmaINS1_37MainloopSm90TmaGmmaWarpSpecializedFP8ILi5ENS5_IJNS4_1CILi1EEESB_SB_EEENS1_32KernelTmaWarpSpecializedPingpongEEENS5_IJNSA_ILi64EEENSA_ILi128EEESG_EEENS_12float_e5m2_tENS5_IJlSB_lEEESI_SJ_NS4_8TiledMMAINS4_8MMA_AtomIJNS4_4SM904GMMA31MMA_64x128x32_F32E5M2E5M2_SS_TNILNSN_7ScaleInE1ELSP_1EEEEEENS4_6LayoutISC_NS5_IJNSA_ILi0EEEST_ST_EEEEENS5_IJNS4_10UnderscoreESW_SW_EEEEENS4_13SM90_TMA_LOADENS4_14ComposedLayoutINS4_7SwizzleILi3ELi4ELi3EEENS4_18smem_ptr_flag_bitsILi8EEENSS_INS5_IJNSA_ILi8EEESG_EEENS5_IJSG_SB_EEEEEEEvNS4_8identityESZ_S19_vS1A_EENS_8epilogue10collective6detail29Sm90TmaWarpSpecializedAdapterINS1D_15DefaultEpilogueISI_SJ_SJ_NS1C_6thread17LinearCombinationISI_Li1EffLNS1H_9ScaleType4KindE0ELNS_15FloatRoundStyleE2ESI_EENS1_15EpilogueDefaultEEEEEvvEEEEvNT_6ParamsE --------------------------
	.section	.nv.info._ZN7cutlass13device_kernelINS_4gemm6kernel13GemmUniversalIN4cute5tupleIJiiiiEEENS1_10collective13CollectiveMmaINS1_37MainloopSm90TmaGmmaWarpSpecializedFP8ILi5ENS5_IJNS4_1CILi1EEESB_SB_EEENS1_32KernelTmaWarpSpecializedPingpongEEENS5_IJNSA_ILi64EEENSA_ILi128EEESG_EEENS_12float_e5m2_tENS5_IJlSB_lEEESI_SJ_NS4_8TiledMMAINS4_8MMA_AtomIJNS4_4SM904GMMA31MMA_64x128x32_F32E5M2E5M2_SS_TNILNSN_7ScaleInE1ELSP_1EEEEEENS4_6LayoutISC_NS5_IJNSA_ILi0EEEST_ST_EEEEENS5_IJNS4_10UnderscoreESW_SW_EEEEENS4_13SM90_TMA_LOADENS4_14ComposedLayoutINS4_7SwizzleILi3ELi4ELi3EEENS4_18smem_ptr_flag_bitsILi8EEENSS_INS5_IJNSA_ILi8EEESG_EEENS5_IJSG_SB_EEEEEEEvNS4_8identityESZ_S19_vS1A_EENS_8epilogue10collective6detail29Sm90TmaWarpSpecializedAdapterINS1D_15DefaultEpilogueISI_SJ_SJ_NS1C_6thread17LinearCombinationISI_Li1EffLNS1H_9ScaleType4KindE0ELNS_15FloatRoundStyleE2ESI_EENS1_15EpilogueDefaultEEEEEvvEEEEvNT_6ParamsE,"",@"SHT_CUDA_INFO"
	.sectionflags	@""
	.align	4


	//----- nvinfo : EIATTR_CUDA_API_VERSION
	.align		4
        /*0000*/ 	.byte	0x04, 0x37
        /*0002*/ 	.short	(.L_18 - .L_17)
.L_17:
        /*0004*/ 	.word	0x00000082


	//----- nvinfo : EIATTR_KPARAM_INFO
	.align		4
.L_18:
        /*0008*/ 	.byte	0x04, 0x17
        /*000a*/ 	.short	(.L_20 - .L_19)
.L_19:
        /*000c*/ 	.word	0x00000000
        /*0010*/ 	.short	0x0000
        /*0012*/ 	.short	0x0070
        /*0014*/ 	.byte	0x00, 0xf0, 0x01, 0x10


	//----- nvinfo : EIATTR_SPARSE_MMA_MASK
	.align		4
.L_20:
        /*0018*/ 	.byte	0x03, 0x50
        /*001a*/ 	.short	0x0000


	//----- nvinfo : EIATTR_MAXREG_COUNT
	.align		4
        /*001c*/ 	.byte	0x03, 0x1b
        /*001e*/ 	.short	0x00a8


	//----- nvinfo : EIATTR_NUM_BARRIERS
	.align		4
        /*0020*/ 	.byte	0x02, 0x4c
        /*0022*/ 	.byte	0x01
	.zero		1


	//----- nvinfo : EIATTR_MERCURY_ISA_VERSION
	.align		4
        /*0024*/ 	.byte	0x03, 0x5f
        /*0026*/ 	.short	0x0101


	//----- nvinfo : EIATTR_INT_WARP_WIDE_INSTR_OFFSETS
	.align		4
        /*0028*/ 	.byte	0x04, 0x31
        /*002a*/ 	.short	(.L_22 - .L_21)


	//   ....[0]....
.L_21:
        /*002c*/ 	.word	0x00000440


	//   ....[1]....
        /*0030*/ 	.word	0x00000460


	//   ....[2]....
        /*0034*/ 	.word	0x000004e0


	//   ....[3]....
        /*0038*/ 	.word	0x000004f0


	//   ....[4]....
        /*003c*/ 	.word	0x00000500


	//   ....[5]....
        /*0040*/ 	.word	0x00000520


	//   ....[6]....
        /*0044*/ 	.word	0x000005a0


	//   ....[7]....
        /*0048*/ 	.word	0x000005c0


	//----- nvinfo : EIATTR_COOP_GROUP_MASK_REGIDS
	.align		4
.L_22:
        /*004c*/ 	.byte	0x04, 0x29
        /*004e*/ 	.short	(.L_24 - .L_23)


	//   ....[0]....
.L_23:
        /*0050*/ 	.word	0xffffffff


	//   ....[1]....
        /*0054*/ 	.word	0xffffffff


	//   ....[2]....
        /*0058*/ 	.word	0xffffffff


	//   ....[3]....
        /*005c*/ 	.word	0xffffffff


	//   ....[4]....
        /*0060*/ 	.word	0xffffffff


	//   ....[5]....
        /*0064*/ 	.word	0xffffffff


	//----- nvinfo : EIATTR_COOP_GROUP_INSTR_OFFSETS
	.align		4
.L_24:
        /*0068*/ 	.byte	0x04, 0x28
        /*006a*/ 	.short	(.L_26 - .L_25)


	//   ....[0]....
.L_25:
        /*006c*/ 	.word	0x00000060


	//   ....[1]....
        /*0070*/ 	.word	0x00000070


	//   ....[2]....
        /*0074*/ 	.word	0x00000130


	//   ....[3]....
        /*0078*/ 	.word	0x000002e0


	//   ....[4]....
        /*007c*/ 	.word	0x00000320


	//   ....[5]....
        /*0080*/ 	.word	0x00000360


	//----- nvinfo : EIATTR_REG_RECONFIG
	.align		4
.L_26:
        /*0084*/ 	.byte	0x01, 0x54
	.zero		2


	//----- nvinfo : EIATTR_MBARRIER_INSTR_OFFSETS
	.align		4
        /*0088*/ 	.byte	0x04, 0x39
        /*008a*/ 	.short	(.L_28 - .L_27)


	//   ....[0]....
.L_27:
        /*008c*/ 	.word	0x00000230
        /*0090*/ 	.word	0x000000ff
        /*0094*/ 	.word	0x00000000
        /*0098*/ 	.short	0x0100
        /*009a*/ 	.byte	0x08
	.zero		1


	//   ....[1]....
        /*009c*/ 	.word	0x00000240
        /*00a0*/ 	.word	0x000000ff
        /*00a4*/ 	.word	0x00000028
        /*00a8*/ 	.short	0x0100
        /*00aa*/ 	.byte	0x08
	.zero		1


	//   ....[2]....
        /*00ac*/ 	.word	0x00000250
        /*00b0*/ 	.word	0x000000ff
        /*00b4*/ 	.word	0x00000008
        /*00b8*/ 	.short	0x0100
        /*00ba*/ 	.byte	0x08
	.zero		1


	//   ....[3]....
        /*00bc*/ 	.word	0x00000260
        /*00c0*/ 	.word	0x000000ff
        /*00c4*/ 	.word	0x00000030
        /*00c8*/ 	.short	0x0100
        /*00ca*/ 	.byte	0x08
	.zero		1


	//   ....[4]....
        /*00cc*/ 	.word	0x00000270
        /*00d0*/ 	.word	0x000000ff
        /*00d4*/ 	.word	0x00000010
        /*00d8*/ 	.short	0x0100
        /*00da*/ 	.byte	0x08
	.zero		1


	//   ....[5]....
        /*00dc*/ 	.word	0x00000280
        /*00e0*/ 	.word	0x000000ff
        /*00e4*/ 	.word	0x00000038
        /*00e8*/ 	.short	0x0100
        /*00ea*/ 	.byte	0x08
	.zero		1


	//   ....[6]....
        /*00ec*/ 	.word	0x00000290
        /*00f0*/ 	.word	0x000000ff
        /*00f4*/ 	.word	0x00000018
        /*00f8*/ 	.short	0x0100
        /*00fa*/ 	.byte	0x08
	.zero		1


	//   ....[7]....
        /*00fc*/ 	.word	0x000002a0
        /*0100*/ 	.word	0x000000ff
        /*0104*/ 	.word	0x00000040
        /*0108*/ 	.short	0x0100
        /*010a*/ 	.byte	0x08
	.zero		1


	//   ....[8]....
        /*010c*/ 	.word	0x000002b0
        /*0110*/ 	.word	0x000000ff
        /*0114*/ 	.word	0x00000020
        /*0118*/ 	.short	0x0100
        /*011a*/ 	.byte	0x08
	.zero		1


	//   ....[9]....
        /*011c*/ 	.word	0x000002c0
        /*0120*/ 	.word	0x000000ff
        /*0124*/ 	.word	0x00000048
        /*0128*/ 	.short	0x0100
        /*012a*/ 	.byte	0x08
	.zero		1


	//   ....[10]....
        /*012c*/ 	.word	0x000005f0
        /*0130*/ 	.word	0x000000ff
        /*0134*/ 	.word	0x00000080
        /*0138*/ 	.short	0x0100
        /*013a*/ 	.byte	0x08
	.zero		1


	//   ....[11]....
        /*013c*/ 	.word	0x00000640
        /*0140*/ 	.word	0x000000ff
        /*0144*/ 	.word	0x00000088
        /*0148*/ 	.short	0x0100
        /*014a*/ 	.byte	0x08
	.zero		1


	//   ....[12]....
        /*014c*/ 	.word	0x00000660
        /*0150*/ 	.word	0x000000ff
        /*0154*/ 	.word	0x00000060
        /*0158*/ 	.short	0x0100
        /*015a*/ 	.byte	0x09
	.zero		1


	//   ....[13]....
        /*015c*/ 	.word	0x00000670
        /*0160*/ 	.word	0x000000ff
        /*0164*/ 	.word	0x00000068
        /*0168*/ 	.short	0x0100
        /*016a*/ 	.byte	0x09
	.zero		1


	//   ....[14]....
        /*016c*/ 	.word	0x00000680
        /*0170*/ 	.word	0x000000ff
        /*0174*/ 	.word	0x00000070
        /*0178*/ 	.short	0x0100
        /*017a*/ 	.byte	0x09
	.zero		1


	//   ....[15]....
        /*017c*/ 	.word	0x00000690
        /*0180*/ 	.word	0x000000ff
        /*0184*/ 	.word	0x00000078
        /*0188*/ 	.short	0x0100
        /*018a*/ 	.byte	0x09
	.zero		1


	//   ....[16]....
        /*018c*/ 	.word	0x00001440
        /*0190*/ 	.word	0x000000ff
        /*0194*/ 	.word	0xfffffff8
        /*0198*/ 	.short	0x010a
        /*019a*/ 	.byte	0x0b
	.zero		1


	//   ....[17]....
        /*019c*/ 	.word	0x00001920
        /*01a0*/ 	.word	0x000000ff
        /*01a4*/ 	.word	0x00000000
        /*01a8*/ 	.short	0x010a
        /*01aa*/ 	.byte	0x06
	.zero		1


	//   ....[18]....
        /*01ac*/ 	.word	0x00001960
        /*01b0*/ 	.word	0x000000ff
        /*01b4*/ 	.word	0x00000000
        /*01b8*/ 	.short	0x010a
        /*01ba*/ 	.byte	0x06
	.zero		1


	//   ....[19]....
        /*01bc*/ 	.word	0x00002320
        /*01c0*/ 	.word	0x000000ff
        /*01c4*/ 	.word	0x00000000
        /*01c8*/ 	.short	0x010a
        /*01ca*/ 	.byte	0x10
	.zero		1


	//   ....[20]....
        /*01cc*/ 	.word	0x00002360
        /*01d0*/ 	.word	0x000000ff
        /*01d4*/ 	.word	0x00000000
        /*01d8*/ 	.short	0x010a
        /*01da*/ 	.byte	0x10
	.zero		1


	//   ....[21]....
        /*01dc*/ 	.word	0x00002a80
        /*01e0*/ 	.word	0x000000ff
        /*01e4*/ 	.word	0x00000000
        /*01e8*/ 	.short	0x0101
        /*01ea*/ 	.byte	0x08
	.zero		1


	//   ....[22]....
        /*01ec*/ 	.word	0x00002ff0
        /*01f0*/ 	.word	0x00000011
        /*01f4*/ 	.word	0x00000000
        /*01f8*/ 	.short	0x0101
        /*01fa*/ 	.byte	0x16
	.zero		1


	//   ....[23]....
        /*01fc*/ 	.word	0x000030d0
        /*0200*/ 	.word	0x000000ff
        /*0204*/ 	.word	0x00000000
        /*0208*/ 	.short	0x0101
        /*020a*/ 	.byte	0x08
	.zero		1


	//   ....[24]....
        /*020c*/ 	.word	0x00003180
        /*0210*/ 	.word	0x000000ff
        /*0214*/ 	.word	0x00000008
        /*0218*/ 	.short	0x010a
        /*021a*/ 	.byte	0x0b
	.zero		1


	//   ....[25]....
        /*021c*/ 	.word	0x00007a20
        /*0220*/ 	.word	0x00000004
        /*0224*/ 	.word	0x00000000
        /*0228*/ 	.short	0x0101
        /*022a*/ 	.byte	0x16
	.zero		1


	//   ....[26]....
        /*022c*/ 	.word	0x00008300
        /*0230*/ 	.word	0x00000013
        /*0234*/ 	.word	0x00000028
        /*0238*/ 	.short	0x010a
        /*023a*/ 	.byte	0x3f
	.zero		1


	//   ....[27]....
        /*023c*/ 	.word	0x00008670
        /*0240*/ 	.word	0x0000000a
        /*0244*/ 	.word	0x00000088
        /*0248*/ 	.short	0x0101
        /*024a*/ 	.byte	0x3f
	.zero		1


	//   ....[28]....
        /*024c*/ 	.word	0x00008dd0
        /*0250*/ 	.word	0x00000005
        /*0254*/ 	.word	0x00000000
        /*0258*/ 	.short	0x010a
        /*025a*/ 	.byte	0x3f
	.zero		1


	//   ....[29]....
        /*025c*/ 	.word	0x00008e50
        /*0260*/ 	.word	0x00000007
        /*0264*/ 	.word	0x00000000
        /*0268*/ 	.short	0x010a
        /*026a*/ 	.byte	0x3f
	.zero		1


	//   ....[30]....
        /*026c*/ 	.word	0x00008ee0
        /*0270*/ 	.word	0x00000008
        /*0274*/ 	.word	0x00000000
        /*0278*/ 	.short	0x010a
        /*027a*/ 	.byte	0x3f
	.zero		1


	//   ....[31]....
        /*027c*/ 	.word	0x00008f70
        /*0280*/ 	.word	0x0000000b
        /*0284*/ 	.word	0x00000000
        /*0288*/ 	.short	0x010a
        /*028a*/ 	.byte	0x3f
	.zero		1


	//   ....[32]....
        /*028c*/ 	.word	0x00009000
        /*0290*/ 	.word	0x00000003
        /*0294*/ 	.word	0x00000000
        /*0298*/ 	.short	0x010a
        /*029a*/ 	.byte	0x3f
	.zero		1


	//   ....[33]....
        /*029c*/ 	.word	0x00009070
        /*02a0*/ 	.word	0x00000011
        /*02a4*/ 	.word	0xfffffff8
        /*02a8*/ 	.short	0x010a
        /*02aa*/ 	.byte	0x3f
	.zero		1


	//   ....[34]....
        /*02ac*/ 	.word	0x000090d0
        /*02b0*/ 	.word	0x00000011
        /*02b4*/ 	.word	0x00000000
        /*02b8*/ 	.short	0x010a
        /*02ba*/ 	.byte	0x3f
	.zero		1


	//   ....[35]....
        /*02bc*/ 	.word	0x00009130
        /*02c0*/ 	.word	0x00000012
        /*02c4*/ 	.word	0x00000000
        /*02c8*/ 	.short	0x010a
        /*02ca*/ 	.byte	0x3f
	.zero		1


	//   ....[36]....
        /*02cc*/ 	.word	0x00009190
        /*02d0*/ 	.word	0x00000011
        /*02d4*/ 	.word	0x00000008
        /*02d8*/ 	.short	0x010a
        /*02da*/ 	.byte	0x3f
	.zero		1


	//   ....[37]....
        /*02dc*/ 	.word	0x00009260
        /*02e0*/ 	.word	0x00000013
        /*02e4*/ 	.word	0x00000028
        /*02e8*/ 	.short	0x010a
        /*02ea*/ 	.byte	0x3f
	.zero		1


	//   ....[38]....
        /*02ec*/ 	.word	0x00009340
        /*02f0*/ 	.word	0x00000005
        /*02f4*/ 	.word	0x00000000
        /*02f8*/ 	.short	0x010a
        /*02fa*/ 	.byte	0x3f
	.zero		1


	//   ....[39]....
        /*02fc*/ 	.word	0x00009390
        /*0300*/ 	.word	0x00000007
        /*0304*/ 	.word	0x00000000
        /*0308*/ 	.short	0x010a
        /*030a*/ 	.byte	0x3f
	.zero		1


	//   ....[40]....
        /*030c*/ 	.word	0x000093e0
        /*0310*/ 	.word	0x00000008
        /*0314*/ 	.word	0x00000000
        /*0318*/ 	.short	0x010a
        /*031a*/ 	.byte	0x3f
	.zero		1


	//   ....[41]....
        /*031c*/ 	.word	0x00009430
        /*0320*/ 	.word	0x0000000b
        /*0324*/ 	.word	0x00000000
        /*0328*/ 	.short	0x010a
        /*032a*/ 	.byte	0x3f
	.zero		1


	//----- nvinfo : EIATTR_NUM_MBARRIERS
	.align		4
.L_28:
        /*032c*/ 	.byte	0x03, 0x38
        /*032e*/ 	.short	0x0010


	//----- nvinfo : EIATTR_EXIT_INSTR_OFFSETS
	.align		4
        /*0330*/ 	.byte	0x04, 0x1c
        /*0332*/ 	.short	(.L_30 - .L_29)


	//   ....[0]....
.L_29:
        /*0334*/ 	.word	0x00001170


	//   ....[1]....
        /*0338*/ 	.word	0x000011d0


	//   ....[2]....
        /*033c*/ 	.word	0x00008030


	//   ....[3]....
        /*0340*/ 	.word	0x00008060


	//   ....[4]....
        /*0344*/ 	.word	0x00009050


	//----- nvinfo : EIATTR_MAX_THREADS
	.align		4
.L_30:
        /*0348*/ 	.byte	0x04, 0x05
        /*034a*/ 	.short	(.L_32 - .L_31)
.L_31:
        /*034c*/ 	.word	0x00000180
        /*0350*/ 	.word	0x00000001
        /*0354*/ 	.word	0x00000001


	//----- nvinfo : EIATTR_CRS_STACK_SIZE
	.align		4
.L_32:
        /*0358*/ 	.byte	0x04, 0x1e
        /*035a*/ 	.short	(.L_34 - .L_33)
.L_33:
        /*035c*/ 	.word	0x00000000


	//----- nvinfo : EIATTR_CBANK_PARAM_SIZE
	.align		4
.L_34:
        /*0360*/ 	.byte	0x03, 0x19
        /*0362*/ 	.short	0x0470


	//----- nvinfo : EIATTR_PARAM_CBANK
	.align		4
        /*0364*/ 	.byte	0x04, 0x0a
        /*0366*/ 	.short	(.L_36 - .L_35)
	.align		4
.L_35:
        /*0368*/ 	.word	index@(.nv.constant0._ZN7cutlass13device_kernelINS_4gemm6kernel13GemmUniversalIN4cute5tupleIJiiiiEEENS1_10collective13CollectiveMmaINS1_37MainloopSm90TmaGmmaWarpSpecializedFP8ILi5ENS5_IJNS4_1CILi1EEESB_SB_EEENS1_32KernelTmaWarpSpecializedPingpongEEENS5_IJNSA_ILi64EEENSA_ILi128EEESG_EEENS_12float_e5m2_tENS5_IJlSB_lEEESI_SJ_NS4_8TiledMMAINS4_8MMA_AtomIJNS4_4SM904GMMA31MMA_64x128x32_F32E5M2E5M2_SS_TNILNSN_7ScaleInE1ELSP_1EEEEEENS4_6LayoutISC_NS5_IJNSA_ILi0EEEST_ST_EEEEENS5_IJNS4_10UnderscoreESW_SW_EEEEENS4_13SM90_TMA_LOADENS4_14ComposedLayoutINS4_7SwizzleILi3ELi4ELi3EEENS4_18smem_ptr_flag_bitsILi8EEENSS_INS5_IJNSA_ILi8EEESG_EEENS5_IJSG_SB_EEEEEEEvNS4_8identityESZ_S19_vS1A_EENS_8epilogue10collective6detail29Sm90TmaWarpSpecializedAdapterINS1D_15DefaultEpilogueISI_SJ_SJ_NS1C_6thread17LinearCombinationISI_Li1EffLNS1H_9ScaleType4KindE0ELNS_15FloatRoundStyleE2ESI_EENS1_15EpilogueDefaultEEEEEvvEEEEvNT_6ParamsE)
        /*036c*/ 	.short	0x0210
        /*036e*/ 	.short	0x0470


	//----- nvinfo : EIATTR_SW_WAR
	.align		4
.L_36:
        /*0370*/ 	.byte	0x04, 0x36
        /*0372*/ 	.short	(.L_38 - .L_37)
.L_37:
        /*0374*/ 	.word	0x00000008
.L_38:


//--------------------- .nv.callgraph             --------------------------
	.section	.nv.callgraph,"",@"SHT_CUDA_CALLGRAPH"
	.align	4
	.sectionentsize	8
	.align		4
        /*0000*/ 	.word	0x00000000
	.align		4
        /*0004*/ 	.word	0xffffffff
	.align		4
        /*0008*/ 	.word	0x00000000
	.align		4
        /*000c*/ 	.word	0xfffffffe
	.align		4
        /*0010*/ 	.word	0x00000000
	.align		4
        /*0014*/ 	.word	0xfffffffd
	.align		4
        /*0018*/ 	.word	0x00000000
	.align		4
        /*001c*/ 	.word	0xfffffffc


//--------------------- .nv.constant4             --------------------------
	.section	.nv.constant4,"a",@progbits
	.align	8
	.align		8
.nv.constant4:
        /*0000*/ 	.dword	_ZN39_INTERNAL_63203fd4_4_k_cu_65bea544_46994cuda3std3__45__cpo5beginE
	.align		8
        /*0008*/ 	.dword	_ZN39_INTERNAL_63203fd4_4_k_cu_65bea544_46994cuda3std3__45__cpo3endE
	.align		8
        /*0010*/ 	.dword	_ZN39_INTERNAL_63203fd4_4_k_cu_65bea544_46994cuda3std3__45__cpo6cbeginE
	.align		8
        /*0018*/ 	.dword	_ZN39_INTERNAL_63203fd4_4_k_cu_65bea544_46994cuda3std3__45__cpo4cendE
	.align		8
        /*0020*/ 	.dword	_ZN39_INTERNAL_63203fd4_4_k_cu_65bea544_46994cuda3std3__441_GLOBAL__N__63203fd4_4_k_cu_65bea544_46996ignoreE
	.align		8
        /*0028*/ 	.dword	_ZN39_INTERNAL_63203fd4_4_k_cu_65bea544_46994cuda3std3__419piecewise_constructE
	.align		8
        /*0030*/ 	.dword	_ZN39_INTERNAL_63203fd4_4_k_cu_65bea544_46994cuda3std3__48in_placeE
	.align		8
        /*0038*/ 	.dword	_ZN39_INTERNAL_63203fd4_4_k_cu_65bea544_46994cuda3std6ranges3__45__cpo4swapE
	.align		8
        /*0040*/ 	.dword	_ZN39_INTERNAL_63203fd4_4_k_cu_65bea544_46994cuda3std6ranges3__45__cpo9iter_moveE
	.align		8
        /*0048*/ 	.dword	_ZN39_INTERNAL_63203fd4_4_k_cu_65bea544_46994cute7productE
	.align		8
        /*0050*/ 	.dword	_ZN39_INTERNAL_63203fd4_4_k_cu_65bea544_46994cute1_E


//--------------------- .text._ZN7cutlass13device_kernelINS_4gemm6kernel13GemmUniversalIN4cute5tupleIJiiiiEEENS1_10collective13CollectiveMmaINS1_37MainloopSm90TmaGmmaWarpSpecializedFP8ILi5ENS5_IJNS4_1CILi1EEESB_SB_EEENS1_32KernelTmaWarpSpecializedPingpongEEENS5_IJNSA_ILi64EEENSA_ILi128EEESG_EEENS_12float_e5m2_tENS5_IJlSB_lEEESI_SJ_NS4_8TiledMMAINS4_8MMA_AtomIJNS4_4SM904GMMA31MMA_64x128x32_F32E5M2E5M2_SS_TNILNSN_7ScaleInE1ELSP_1EEEEEENS4_6LayoutISC_NS5_IJNSA_ILi0EEEST_ST_EEEEENS5_IJNS4_10UnderscoreESW_SW_EEEEENS4_13SM90_TMA_LOADENS4_14ComposedLayoutINS4_7SwizzleILi3ELi4ELi3EEENS4_18smem_ptr_flag_bitsILi8EEENSS_INS5_IJNSA_ILi8EEESG_EEENS5_IJSG_SB_EEEEEEEvNS4_8identityESZ_S19_vS1A_EENS_8epilogue10collective6detail29Sm90TmaWarpSpecializedAdapterINS1D_15DefaultEpilogueISI_SJ_SJ_NS1C_6thread17LinearCombinationISI_Li1EffLNS1H_9ScaleType4KindE0ELNS_15FloatRoundStyleE2ESI_EENS1_15EpilogueDefaultEEEEEvvEEEEvNT_6ParamsE --------------------------
	.section	.text._ZN7cutlass13device_kernelINS_4gemm6kernel13GemmUniversalIN4cute5tupleIJiiiiEEENS1_10collective13CollectiveMmaINS1_37MainloopSm90TmaGmmaWarpSpecializedFP8ILi5ENS5_IJNS4_1CILi1EEESB_SB_EEENS1_32KernelTmaWarpSpecializedPingpongEEENS5_IJNSA_ILi64EEENSA_ILi128EEESG_EEENS_12float_e5m2_tENS5_IJlSB_lEEESI_SJ_NS4_8TiledMMAINS4_8MMA_AtomIJNS4_4SM904GMMA31MMA_64x128x32_F32E5M2E5M2_SS_TNILNSN_7ScaleInE1ELSP_1EEEEEENS4_6LayoutISC_NS5_IJNSA_ILi0EEEST_ST_EEEEENS5_IJNS4_10UnderscoreESW_SW_EEEEENS4_13SM90_TMA_LOADENS4_14ComposedLayoutINS4_7SwizzleILi3ELi4ELi3EEENS4_18smem_ptr_flag_bitsILi8EEENSS_INS5_IJNSA_ILi8EEESG_EEENS5_IJSG_SB_EEEEEEEvNS4_8identityESZ_S19_vS1A_EENS_8epilogue10collective6detail29Sm90TmaWarpSpecializedAdapterINS1D_15DefaultEpilogueISI_SJ_SJ_NS1C_6thread17LinearCombinationISI_Li1EffLNS1H_9ScaleType4KindE0ELNS_15FloatRoundStyleE2ESI_EENS1_15EpilogueDefaultEEEEEvvEEEEvNT_6ParamsE,"ax",@progbits
	.align	128
.text._ZN7cutlass13device_kernelINS_4gemm6kernel13GemmUniversalIN4cute5tupleIJiiiiEEENS1_10collective13CollectiveMmaINS1_37MainloopSm90TmaGmmaWarpSpecializedFP8ILi5ENS5_IJNS4_1CILi1EEESB_SB_EEENS1_32KernelTmaWarpSpecializedPingpongEEENS5_IJNSA_ILi64EEENSA_ILi128EEESG_EEENS_12float_e5m2_tENS5_IJlSB_lEEESI_SJ_NS4_8TiledMMAINS4_8MMA_AtomIJNS4_4SM904GMMA31MMA_64x128x32_F32E5M2E5M2_SS_TNILNSN_7ScaleInE1ELSP_1EEEEEENS4_6LayoutISC_NS5_IJNSA_ILi0EEEST_ST_EEEEENS5_IJNS4_10UnderscoreESW_SW_EEEEENS4_13SM90_TMA_LOADENS4_14ComposedLayoutINS4_7SwizzleILi3ELi4ELi3EEENS4_18smem_ptr_flag_bitsILi8EEENSS_INS5_IJNSA_ILi8EEESG_EEENS5_IJSG_SB_EEEEEEEvNS4_8identityESZ_S19_vS1A_EENS_8epilogue10collective6detail29Sm90TmaWarpSpecializedAdapterINS1D_15DefaultEpilogueISI_SJ_SJ_NS1C_6thread17LinearCombinationISI_Li1EffLNS1H_9ScaleType4KindE0ELNS_15FloatRoundStyleE2ESI_EENS1_15EpilogueDefaultEEEEEvvEEEEvNT_6ParamsE:
        .type           _ZN7cutlass13device_kernelINS_4gemm6kernel13GemmUniversalIN4cute5tupleIJiiiiEEENS1_10collective13CollectiveMmaINS1_37MainloopSm90TmaGmmaWarpSpecializedFP8ILi5ENS5_IJNS4_1CILi1EEESB_SB_EEENS1_32KernelTmaWarpSpecializedPingpongEEENS5_IJNSA_ILi64EEENSA_ILi128EEESG_EEENS_12float_e5m2_tENS5_IJlSB_lEEESI_SJ_NS4_8TiledMMAINS4_8MMA_AtomIJNS4_4SM904GMMA31MMA_64x128x32_F32E5M2E5M2_SS_TNILNSN_7ScaleInE1ELSP_1EEEEEENS4_6LayoutISC_NS5_IJNSA_ILi0EEEST_ST_EEEEENS5_IJNS4_10UnderscoreESW_SW_EEEEENS4_13SM90_TMA_LOADENS4_14ComposedLayoutINS4_7SwizzleILi3ELi4ELi3EEENS4_18smem_ptr_flag_bitsILi8EEENSS_INS5_IJNSA_ILi8EEESG_EEENS5_IJSG_SB_EEEEEEEvNS4_8identityESZ_S19_vS1A_EENS_8epilogue10collective6detail29Sm90TmaWarpSpecializedAdapterINS1D_15DefaultEpilogueISI_SJ_SJ_NS1C_6thread17LinearCombinationISI_Li1EffLNS1H_9ScaleType4KindE0ELNS_15FloatRoundStyleE2ESI_EENS1_15EpilogueDefaultEEEEEvvEEEEvNT_6ParamsE,@function
        .size           _ZN7cutlass13device_kernelINS_4gemm6kernel13GemmUniversalIN4cute5tupleIJiiiiEEENS1_10collective13CollectiveMmaINS1_37MainloopSm90TmaGmmaWarpSpecializedFP8ILi5ENS5_IJNS4_1CILi1EEESB_SB_EEENS1_32KernelTmaWarpSpecializedPingpongEEENS5_IJNSA_ILi64EEENSA_ILi128EEESG_EEENS_12float_e5m2_tENS5_IJlSB_lEEESI_SJ_NS4_8TiledMMAINS4_8MMA_AtomIJNS4_4SM904GMMA31MMA_64x128x32_F32E5M2E5M2_SS_TNILNSN_7ScaleInE1ELSP_1EEEEEENS4_6LayoutISC_NS5_IJNSA_ILi0EEEST_ST_EEEEENS5_IJNS4_10UnderscoreESW_SW_EEEEENS4_13SM90_TMA_LOADENS4_14ComposedLayoutINS4_7SwizzleILi3ELi4ELi3EEENS4_18smem_ptr_flag_bitsILi8EEENSS_INS5_IJNSA_ILi8EEESG_EEENS5_IJSG_SB_EEEEEEEvNS4_8identityESZ_S19_vS1A_EENS_8epilogue10collective6detail29Sm90TmaWarpSpecializedAdapterINS1D_15DefaultEpilogueISI_SJ_SJ_NS1C_6thread17LinearCombinationISI_Li1EffLNS1H_9ScaleType4KindE0ELNS_15FloatRoundStyleE2ESI_EENS1_15EpilogueDefaultEEEEEvvEEEEvNT_6ParamsE,(.L_x_206 - _ZN7cutlass13device_kernelINS_4gemm6kernel13GemmUniversalIN4cute5tupleIJiiiiEEENS1_10collective13CollectiveMmaINS1_37MainloopSm90TmaGmmaWarpSpecializedFP8ILi5ENS5_IJNS4_1CILi1EEESB_SB_EEENS1_32KernelTmaWarpSpecializedPingpongEEENS5_IJNSA_ILi64EEENSA_ILi128EEESG_EEENS_12float_e5m2_tENS5_IJlSB_lEEESI_SJ_NS4_8TiledMMAINS4_8MMA_AtomIJNS4_4SM904GMMA31MMA_64x128x32_F32E5M2E5M2_SS_TNILNSN_7ScaleInE1ELSP_1EEEEEENS4_6LayoutISC_NS5_IJNSA_ILi0EEEST_ST_EEEEENS5_IJNS4_10UnderscoreESW_SW_EEEEENS4_13SM90_TMA_LOADENS4_14ComposedLayoutINS4_7SwizzleILi3ELi4ELi3EEENS4_18smem_ptr_flag_bitsILi8EEENSS_INS5_IJNSA_ILi8EEESG_EEENS5_IJSG_SB_EEEEEEEvNS4_8identityESZ_S19_vS1A_EENS_8epilogue10collective6detail29Sm90TmaWarpSpecializedAdapterINS1D_15DefaultEpilogueISI_SJ_SJ_NS1C_6thread17LinearCombinationISI_Li1EffLNS1H_9ScaleType4KindE0ELNS_15FloatRoundStyleE2ESI_EENS1_15EpilogueDefaultEEEEEvvEEEEvNT_6ParamsE)
        .other          _ZN7cutlass13device_kernelINS_4gemm6kernel13GemmUniversalIN4cute5tupleIJiiiiEEENS1_10collective13CollectiveMmaINS1_37MainloopSm90TmaGmmaWarpSpecializedFP8ILi5ENS5_IJNS4_1CILi1EEESB_SB_EEENS1_32KernelTmaWarpSpecializedPingpongEEENS5_IJNSA_ILi64EEENSA_ILi128EEESG_EEENS_12float_e5m2_tENS5_IJlSB_lEEESI_SJ_NS4_8TiledMMAINS4_8MMA_AtomIJNS4_4SM904GMMA31MMA_64x128x32_F32E5M2E5M2_SS_TNILNSN_7ScaleInE1ELSP_1EEEEEENS4_6LayoutISC_NS5_IJNSA_ILi0EEEST_ST_EEEEENS5_IJNS4_10UnderscoreESW_SW_EEEEENS4_13SM90_TMA_LOADENS4_14ComposedLayoutINS4_7SwizzleILi3ELi4ELi3EEENS4_18smem_ptr_flag_bitsILi8EEENSS_INS5_IJNSA_ILi8EEESG_EEENS5_IJSG_SB_EEEEEEEvNS4_8identityESZ_S19_vS1A_EENS_8epilogue10collective6detail29Sm90TmaWarpSpecializedAdapterINS1D_15DefaultEpilogueISI_SJ_SJ_NS1C_6thread17LinearCombinationISI_Li1EffLNS1H_9ScaleType4KindE0ELNS_15FloatRoundStyleE2ESI_EENS1_15EpilogueDefaultEEEEEvvEEEEvNT_6ParamsE,@"STO_CUDA_ENTRY STV_DEFAULT"
_ZN7cutlass13device_kernelINS_4gemm6kernel13GemmUniversalIN4cute5tupleIJiiiiEEENS1_10collective13CollectiveMmaINS1_37MainloopSm90TmaGmmaWarpSpecializedFP8ILi5ENS5_IJNS4_1CILi1EEESB_SB_EEENS1_32KernelTmaWarpSpecializedPingpongEEENS5_IJNSA_ILi64EEENSA_ILi128EEESG_EEENS_12float_e5m2_tENS5_IJlSB_lEEESI_SJ_NS4_8TiledMMAINS4_8MMA_AtomIJNS4_4SM904GMMA31MMA_64x128x32_F32E5M2E5M2_SS_TNILNSN_7ScaleInE1ELSP_1EEEEEENS4_6LayoutISC_NS5_IJNSA_ILi0EEEST_ST_EEEEENS5_IJNS4_10UnderscoreESW_SW_EEEEENS4_13SM90_TMA_LOADENS4_14ComposedLayoutINS4_7SwizzleILi3ELi4ELi3EEENS4_18smem_ptr_flag_bitsILi8EEENSS_INS5_IJNSA_ILi8EEESG_EEENS5_IJSG_SB_EEEEEEEvNS4_8identityESZ_S19_vS1A_EENS_8epilogue10collective6detail29Sm90TmaWarpSpecializedAdapterINS1D_15DefaultEpilogueISI_SJ_SJ_NS1C_6thread17LinearCombinationISI_Li1EffLNS1H_9ScaleType4KindE0ELNS_15FloatRoundStyleE2ESI_EENS1_15EpilogueDefaultEEEEEvvEEEEvNT_6ParamsE:
[----:B------:R-:W-:Y:S01]  /*0000*/  LDC R1, c[0x0][0x28] ;  /* 0x00000a00ff017b82 */ /* 0x000fe20000000800 */
[----:B------:R-:W0:Y:S01]  /*0010*/  S2R R13, SR_TID.X ;  /* 0x00000000000d7919 */ /* 0x000e220000002100 */
[----:B------:R-:W-:Y:S01]  /*0020*/  ELECT P0, URZ, PT ;  /* 0x00000000003f782f */ /* 0x000fe20003800000 */
[----:B------:R-:W-:Y:S01]  /*0030*/  BSSY B0, `(.L_x_0) ;  /* 0x000000f000007945 */ /* 0x000fe20003800000 */
[--C-:B0-----:R-:W-:Y:S02]  /*0040*/  SHF.R.U32.HI R0, RZ, 0x5, R13.reuse ;  /* 0x00000005ff007819 */ /* 0x101fe4000001160d */
[----:B------:R-:W-:-:S03]  /*0050*/  SHF.R.U32.HI R4, RZ, 0x7, R13 ;  /* 0x00000007ff047819 */ /* 0x000fc6000001160d */
[----:B------:R-:W0:Y:S04]  /*0060*/  SHFL.IDX PT, R2, R0, RZ, 0x1f ;  /* 0x00001fff00027589 */ /* 0x000e2800000e0000 */
[----:B------:R1:W2:Y:S01]  /*0070*/  SHFL.IDX PT, R5, R4, RZ, 0x1f ;  /* 0x00001fff04057589 */ /* 0x0002a200000e0000 */
[----:B0-----:R-:W-:-:S13]  /*0080*/  ISETP.NE.OR P0, PT, R2, RZ, !P0 ;  /* 0x000000ff0200720c */ /* 0x001fda0004705670 */
[----:B-12---:R-:W-:Y:S05]  /*0090*/  @P0 BRA `(.L_x_1) ;  /* 0x0000000000200947 */ /* 0x006fea0003800000 */
[----:B------:R-:W-:Y:S02]  /*00a0*/  ULDC.64 UR4, c[0x0][0x198] ;  /* 0x0000660000047ab9 */ /* 0x000fe40000000a00 */
[----:B------:R-:W-:Y:S02]  /*00b0*/  UIADD3 UR6, UP0, UR4, 0xf0, URZ ;  /* 0x000000f004067890 */ /* 0x000fe4000ff1e03f */
[----:B------:R-:W-:Y:S02]  /*00c0*/  UIADD3 UR4, UP1, UR4, 0x1f0, URZ ;  /* 0x000001f004047890 */ /* 0x000fe4000ff3e03f */
[----:B------:R-:W-:Y:S02]  /*00d0*/  UIADD3.X UR7, URZ, UR5, URZ, UP0, !UPT ;  /* 0x000000053f077290 */ /* 0x000fe400087fe43f */
[----:B------:R-:W-:-:S07]  /*00e0*/  UIADD3.X UR5, URZ, UR5, URZ, UP1, !UPT ;  /* 0x000000053f057290 */ /* 0x000fce0008ffe43f */
[----:B------:R0:W-:Y:S02]  /*00f0*/  UTMACCTL.PF [UR6] ;  /* 0x00000000060079b9 */ /* 0x0001e40008040000 */
[----:B------:R0:W-:Y:S02]  /*0100*/  UTMACCTL.PF [UR4] ;  /* 0x00000000040079b9 */ /* 0x0001e40008040000 */
[----:B0-----:R-:W-:Y:S01]  /*0110*/  NOP ;  /* 0x0000000000007918 */ /* 0x001fe20000000000 */
.L_x_1:
[----:B------:R-:W-:Y:S05]  /*0120*/  BSYNC B0 ;  /* 0x0000000000007941 */ /* 0x000fea0003800000 */
.L_x_0:
[----:B------:R-:W0:Y:S02]  /*0130*/  SHFL.IDX PT, R3, R0, RZ, 0x1f ;  /* 0x00001fff00037589 */ /* 0x000e2400000e0000 */
[----:B0-----:R-:W-:-:S13]  /*0140*/  ISETP.NE.AND P0, PT, R3, RZ, PT ;  /* 0x000000ff0300720c */ /* 0x001fda0003f05270 */
[----:B------:R-:W-:Y:S05]  /*0150*/  @P0 BRA `(.L_x_2) ;  /* 0x0000000000600947 */ /* 0x000fea0003800000 */
[----:B------:R-:W0:Y:S01]  /*0160*/  S2UR UR8, SR_CgaCtaId ;  /* 0x00000000000879c3 */ /* 0x000e220000008800 */
[----:B------:R-:W-:Y:S01]  /*0170*/  UMOV UR4, 0x400 ;  /* 0x0000040000047882 */ /* 0x000fe20000000000 */
[----:B------:R-:W-:Y:S01]  /*0180*/  UMOV UR5, 0x1 ;  /* 0x0000000100057882 */ /* 0x000fe20000000000 */
[----:B------:R-:W-:Y:S01]  /*0190*/  UMOV UR6, 0x80 ;  /* 0x0000008000067882 */ /* 0x000fe20000000000 */
[----:B------:R-:W-:Y:S01]  /*01a0*/  ELECT P0, URZ, PT ;  /* 0x00000000003f782f */ /* 0x000fe20003800000 */
[----:B------:R-:W-:-:S04]  /*01b0*/  UIADD3 UR6, -UR6, 0x100000, URZ ;  /* 0x0010000006067890 */ /* 0x000fc8000fffe13f */
[----:B------:R-:W-:Y:S02]  /*01c0*/  USHF.L.U32 UR7, UR6, 0xb, URZ ;  /* 0x0000000b06077899 */ /* 0x000fe4000800063f */
[----:B------:R-:W-:Y:S02]  /*01d0*/  USHF.L.U32 UR6, UR6, 0x1, URZ ;  /* 0x0000000106067899 */ /* 0x000fe4000800063f */
[----:B0-----:R-:W-:Y:S02]  /*01e0*/  ULEA UR8, UR8, UR4, 0x18 ;  /* 0x0000000408087291 */ /* 0x001fe4000f8ec03f */
[----:B------:R-:W-:-:S04]  /*01f0*/  UIADD3 UR4, -UR5, 0x100000, URZ ;  /* 0x0010000005047890 */ /* 0x000fc8000fffe13f */
[----:B------:R-:W-:Y:S02]  /*0200*/  USHF.L.U32 UR5, UR4, 0xb, URZ ;  /* 0x0000000b04057899 */ /* 0x000fe4000800063f */
[----:B------:R-:W-:Y:S01]  /*0210*/  USHF.L.U32 UR4, UR4, 0x1, URZ ;  /* 0x0000000104047899 */ /* 0x000fe2000800063f */
[----:B------:R-:W0:Y:S11]  /*0220*/  FENCE.VIEW.ASYNC.S ;  /* 0x00000000000073c6 */ /* 0x000e360000000000 */
[----:B0-----:R0:W1:Y:S01]  /*0230*/  SYNCS.EXCH.64 URZ, [UR8], UR4 ;  /* 0x00000004083f75b2 */ /* 0x0010620008000100 */
[----:B------:R0:W2:Y:S01]  /*0240*/  SYNCS.EXCH.64 URZ, [UR8+0x28], UR6 ;  /* 0x00002806083f75b2 */ /* 0x0000a20008000100 */
[----:B------:R0:W3:Y:S01]  /*0250*/  SYNCS.EXCH.64 URZ, [UR8+0x8], UR4 ;  /* 0x00000804083f75b2 */ /* 0x0000e20008000100 */
[----:B------:R0:W4:Y:S01]  /*0260*/  SYNCS.EXCH.64 URZ, [UR8+0x30], UR6 ;  /* 0x00003006083f75b2 */ /* 0x0001220008000100 */
[----:B------:R0:W0:Y:S01]  /*0270*/  SYNCS.EXCH.64 URZ, [UR8+0x10], UR4 ;  /* 0x00001004083f75b2 */ /* 0x0000220008000100 */
[----:B------:R0:W0:Y:S01]  /*0280*/  SYNCS.EXCH.64 URZ, [UR8+0x38], UR6 ;  /* 0x00003806083f75b2 */ /* 0x0000220008000100 */
[----:B------:R0:W0:Y:S01]  /*0290*/  SYNCS.EXCH.64 URZ, [UR8+0x18], UR4 ;  /* 0x00001804083f75b2 */ /* 0x0000220008000100 */
[----:B------:R0:W0:Y:S01]  /*02a0*/  SYNCS.EXCH.64 URZ, [UR8+0x40], UR6 ;  /* 0x00004006083f75b2 */ /* 0x0000220008000100 */
[----:B------:R0:W0:Y:S01]  /*02b0*/  SYNCS.EXCH.64 URZ, [UR8+0x20], UR4 ;  /* 0x00002004083f75b2 */ /* 0x0000220008000100 */
[----:B------:R0:W0:Y:S01]  /*02c0*/  SYNCS.EXCH.64 URZ, [UR8+0x48], UR6 ;  /* 0x00004806083f75b2 */ /* 0x0000220008000100 */
[----:B------:R-:W-:Y:S01]  /*02d0*/  NOP ;  /* 0x0000000000007918 */ /* 0x000fe20000000000 */
.L_x_2:
[----:B------:R-:W5:Y:S01]  /*02e0*/  SHFL.IDX PT, R6, R0, RZ, 0x1f ;  /* 0x00001fff00067589 */ /* 0x000f6200000e0000 */
[----:B------:R-:W-:Y:S01]  /*02f0*/  ELECT P0, URZ, PT ;  /* 0x00000000003f782f */ /* 0x000fe20003800000 */
[----:B------:R-:W-:Y:S01]  /*0300*/  NOP ;  /* 0x0000000000007918 */ /* 0x000fe20000000000 */
[----:B------:R-:W-:Y:S01]  /*0310*/  ELECT P1, URZ, PT ;  /* 0x00000000003f782f */ /* 0x000fe20003820000 */
[----:B------:R1:W2:Y:S01]  /*0320*/  SHFL.IDX PT, R3, R0, RZ, 0x1f ;  /* 0x00001fff00037589 */ /* 0x0002a200000e0000 */
[----:B0-----:R-:W-:Y:S01]  /*0330*/  UMOV UR4, 0x20 ;  /* 0x0000002000047882 */ /* 0x001fe20000000000 */
[----:B------:R-:W-:Y:S01]  /*0340*/  UMOV UR11, 0x80 ;  /* 0x00000080000b7882 */ /* 0x000fe20000000000 */
[----:B------:R-:W-:Y:S01]  /*0350*/  ULDC.64 UR12, c[0x0][0x598] ;  /* 0x00016600000c7ab9 */ /* 0x000fe20000000a00 */
[----:B------:R-:W0:Y:S01]  /*0360*/  SHFL.IDX PT, R4, R4, RZ, 0x1f ;  /* 0x00001fff04047589 */ /* 0x000e2200000e0000 */
[----:B------:R-:W-:Y:S01]  /*0370*/  NOP ;  /* 0x0000000000007918 */ /* 0x000fe20000000000 */
[----:B------:R-:W-:Y:S01]  /*0380*/  VIADD R33, R5, 0xffffffff ;  /* 0xffffffff05217836 */ /* 0x000fe20000000000 */
[----:B------:R-:W-:Y:S01]  /*0390*/  ULDC.64 UR14, c[0x0][0x208] ;  /* 0x00008200000e7ab9 */ /* 0x000fe20000000a00 */
[----:B-1----:R-:W-:-:S02]  /*03a0*/  SHF.R.S32.HI R0, RZ, 0x1f, R13 ;  /* 0x0000001fff007819 */ /* 0x002fc4000001140d */
[----:B------:R-:W-:Y:S02]  /*03b0*/  ISETP.NE.AND P3, PT, R5, RZ, PT ;  /* 0x000000ff0500720c */ /* 0x000fe40003f65270 */
[----:B------:R-:W-:Y:S02]  /*03c0*/  LEA.HI R0, R0, R13, RZ, 0x7 ;  /* 0x0000000d00007211 */ /* 0x000fe400078f38ff */
[----:B------:R-:W-:Y:S02]  /*03d0*/  ISETP.GE.U32.AND P2, PT, R33, 0x2, PT ;  /* 0x000000022100780c */ /* 0x000fe40003f46070 */
[----:B------:R-:W-:Y:S02]  /*03e0*/  LOP3.LUT R0, R0, 0xffffff80, RZ, 0xc0, !PT ;  /* 0xffffff8000007812 */ /* 0x000fe400078ec0ff */
[----:B-----5:R-:W-:-:S03]  /*03f0*/  ISETP.NE.OR P0, PT, R6, RZ, !P0 ;  /* 0x000000ff0600720c */ /* 0x020fc60004705670 */
[----:B------:R-:W-:Y:S01]  /*0400*/  IMAD.IADD R11, R13, 0x1, -R0 ;  /* 0x000000010d0b7824 */ /* 0x000fe200078e0a00 */
[----:B--2---:R-:W-:Y:S02]  /*0410*/  ISETP.NE.OR P1, PT, R3, RZ, !P1 ;  /* 0x000000ff0300720c */ /* 0x004fe40004f25670 */
[----:B------:R-:W-:-:S04]  /*0420*/  SHF.R.S32.HI R3, RZ, 0x1f, R2 ;  /* 0x0000001fff037819 */ /* 0x000fc80000011402 */
[----:B------:R-:W-:-:S03]  /*0430*/  LEA.HI R3, R3, R2, RZ, 0x2 ;  /* 0x0000000203037211 */ /* 0x000fc600078f10ff */
[----:B------:R-:W-:Y:S01]  /*0440*/  VOTEU.ALL UP0, P0 ;  /* 0x00000000003f7886 */ /* 0x000fe20000000000 */
[----:B------:R-:W-:-:S03]  /*0450*/  LOP3.LUT R3, R3, 0xfffffffc, RZ, 0xc0, !PT ;  /* 0xfffffffc03037812 */ /* 0x000fc600078ec0ff */
[----:B------:R-:W-:Y:S01]  /*0460*/  VOTEU.ALL UP1, P1 ;  /* 0x00000000003f7886 */ /* 0x000fe20000820000 */
[----:B------:R-:W1:Y:S01]  /*0470*/  @!UP0 S2UR UR7, SR_CgaCtaId ;  /* 0x00000000000789c3 */ /* 0x000e620000008800 */
[----:B------:R-:W-:Y:S01]  /*0480*/  @!UP0 UMOV UR6, 0x400 ;  /* 0x0000040000068882 */ /* 0x000fe20000000000 */
[----:B------:R-:W-:-:S04]  /*0490*/  @!UP0 UIADD3 UR4, -UR4, 0x100000, URZ ;  /* 0x0010000004048890 */ /* 0x000fc8000fffe13f */
[----:B------:R-:W-:Y:S02]  /*04a0*/  @!UP0 USHF.L.U32 UR5, UR4, 0xb, URZ ;  /* 0x0000000b04058899 */ /* 0x000fe4000800063f */
[----:B------:R-:W-:Y:S01]  /*04b0*/  @!UP0 USHF.L.U32 UR4, UR4, 0x1, URZ ;  /* 0x0000000104048899 */ /* 0x000fe2000800063f */
[----:B------:R-:W-:Y:S01]  /*04c0*/  IMAD.IADD R20, R2, 0x1, -R3 ;  /* 0x0000000102147824 */ /* 0x000fe200078e0a03 */
[----:B------:R-:W-:Y:S01]  /*04d0*/  @!UP1 UMOV UR9, 0x400 ;  /* 0x0000040000099882 */ /* 0x000fe20000000000 */
[----:B------:R-:W-:Y:S01]  /*04e0*/  VOTEU.ALL UP2, P1 ;  /* 0x00000000003f7886 */ /* 0x000fe20000840000 */
[----:B------:R-:W-:Y:S01]  /*04f0*/  VOTEU.ALL UP3, P1 ;  /* 0x00000000003f7886 */ /* 0x000fe20000860000 */
[----:B------:R-:W-:Y:S01]  /*0500*/  VOTEU.ALL UP4, P1 ;  /* 0x00000000003f7886 */ /* 0x000fe20000880000 */
[----:B------:R-:W2:Y:S01]  /*0510*/  @!UP1 S2UR UR10, SR_CgaCtaId ;  /* 0x00000000000a99c3 */ /* 0x000ea20000008800 */
[----:B------:R-:W-:Y:S01]  /*0520*/  VOTEU.ALL UP5, P1 ;  /* 0x00000000003f7886 */ /* 0x000fe200008a0000 */
[----:B------:R-:W-:-:S04]  /*0530*/  ISETP.NE.U32.AND P1, PT, RZ, UR12, PT ;  /* 0x0000000cff007c0c */ /* 0x000fc8000bf25070 */
[----:B------:R-:W-:Y:S01]  /*0540*/  ISETP.NE.AND.EX P1, PT, RZ, UR13, PT, P1 ;  /* 0x0000000dff007c0c */ /* 0x000fe2000bf25310 */
[----:B-1----:R-:W-:Y:S02]  /*0550*/  @!UP0 ULEA UR8, UR7, UR6, 0x18 ;  /* 0x0000000607088291 */ /* 0x002fe4000f8ec03f */
[----:B------:R-:W-:-:S04]  /*0560*/  @!UP1 UIADD3 UR6, -UR11, 0x100000, URZ ;  /* 0x001000000b069890 */ /* 0x000fc8000fffe13f */
[----:B------:R-:W-:Y:S02]  /*0570*/  @!UP1 USHF.L.U32 UR7, UR6, 0xb, URZ ;  /* 0x0000000b06079899 */ /* 0x000fe4000800063f */
[----:B------:R-:W-:Y:S01]  /*0580*/  @!UP1 USHF.L.U32 UR6, UR6, 0x1, URZ ;  /* 0x0000000106069899 */ /* 0x000fe2000800063f */
[----:B0-----:R-:W-:Y:S01]  /*0590*/  R2UR UR11, R4 ;  /* 0x00000000040b72ca */ /* 0x001fe200000e0000 */
[----:B------:R-:W-:Y:S01]  /*05a0*/  VOTEU.ALL UP0, P0 ;  /* 0x00000000003f7886 */ /* 0x000fe20000000000 */
[----:B--2---:R-:W-:Y:S01]  /*05b0*/  @!UP1 ULEA UR9, UR10, UR9, 0x18 ;  /* 0x000000090a099291 */ /* 0x004fe2000f8ec03f */
[----:B------:R-:W-:Y:S01]  /*05c0*/  VOTEU.ALL UP1, P0 ;  /* 0x00000000003f7886 */ /* 0x000fe20000020000 */
[C---:B------:R-:W-:Y:S01]  /*05d0*/  ISETP.NE.AND P0, PT, R20.reuse, 0x3, PT ;  /* 0x000000031400780c */ /* 0x040fe20003f05270 */
[----:B------:R-:W0:Y:S02]  /*05e0*/  FENCE.VIEW.ASYNC.S ;  /* 0x00000000000073c6 */ /* 0x000e240000000000 */
[----:B0-----:R0:W3:Y:S01]  /*05f0*/  @!UP0 SYNCS.EXCH.64 URZ, [UR8+0x80], UR4 ;  /* 0x00008004083f85b2 */ /* 0x0010e20008000100 */
[----:B------:R-:W-:-:S04]  /*0600*/  ISETP.EQ.OR P0, PT, R20, RZ, !P0 ;  /* 0x000000ff1400720c */ /* 0x000fc80004702670 */
[----:B------:R-:W-:-:S04]  /*0610*/  ISETP.EQ.AND P0, PT, R5, RZ, P0 ;  /* 0x000000ff0500720c */ /* 0x000fc80000702270 */
[----:B------:R-:W-:-:S04]  /*0620*/  SEL R7, RZ, 0x1, !P0 ;  /* 0x00000001ff077807 */ /* 0x000fc80004000000 */
[----:B------:R-:W-:Y:S01]  /*0630*/  SEL R7, R7, 0x2, P2 ;  /* 0x0000000207077807 */ /* 0x000fe20001000000 */
[----:B------:R0:W3:Y:S01]  /*0640*/  @!UP1 SYNCS.EXCH.64 URZ, [UR8+0x88], UR4 ;  /* 0x00008804083f95b2 */ /* 0x0000e20008000100 */
[----:B------:R-:W-:Y:S01]  /*0650*/  NOP ;  /* 0x0000000000007918 */ /* 0x000fe20000000000 */
[----:B------:R0:W3:Y:S01]  /*0660*/  @!UP2 SYNCS.EXCH.64 URZ, [UR9+0x60], UR6 ;  /* 0x00006006093fa5b2 */ /* 0x0000e20008000100 */
[----:B------:R0:W3:Y:S01]  /*0670*/  @!UP3 SYNCS.EXCH.64 URZ, [UR9+0x68], UR6 ;  /* 0x00006806093fb5b2 */ /* 0x0000e20008000100 */
[----:B------:R0:W3:Y:S01]  /*0680*/  @!UP4 SYNCS.EXCH.64 URZ, [UR9+0x70], UR6 ;  /* 0x00007006093fc5b2 */ /* 0x0000e20008000100 */
[----:B------:R0:W3:Y:S01]  /*0690*/  @!UP5 SYNCS.EXCH.64 URZ, [UR9+0x78], UR6 ;  /* 0x00007806093fd5b2 */ /* 0x0000e20008000100 */
[----:B------:R-:W-:Y:S01]  /*06a0*/  NOP ;  /* 0x0000000000007918 */ /* 0x000fe20000000000 */
[----:B---34-:R-:W-:Y:S06]  /*06b0*/  BAR.SYNC.DEFER_BLOCKING 0x0 ;  /* 0x0000000000007b1d */ /* 0x018fec0000010000 */
[----:B0-----:R-:W-:Y:S05]  /*06c0*/  @!P1 BRA `(.L_x_3) ;  /* 0x00000000001c9947 */ /* 0x001fea0003800000 */
[----:B------:R-:W0:Y:S02]  /*06d0*/  LDC.64 R2, c[0x0][0x598] ;  /* 0x00016600ff027b82 */ /* 0x000e240000000a00 */
[----:B0-----:R-:W2:Y:S02]  /*06e0*/  LDG.E.64 R2, desc[UR14][R2.64] ;  /* 0x0000000e02027981 */ /* 0x001ea4000c1e1b00 */
[----:B--2---:R-:W-:-:S04]  /*06f0*/  ISETP.NE.U32.AND P0, PT, R2, RZ, PT ;  /* 0x000000ff0200720c */ /* 0x004fc80003f05070 */
[----:B------:R-:W-:-:S13]  /*0700*/  ISETP.NE.AND.EX P0, PT, R3, RZ, PT, P0 ;  /* 0x000000ff0300720c */ /* 0x000fda0003f05300 */
[----:B------:R-:W-:Y:S05]  /*0710*/  @!P0 BRA `(.L_x_3) ;  /* 0x0000000000088947 */ /* 0x000fea0003800000 */
[----:B------:R2:W5:Y:S01]  /*0720*/  LD.E R10, desc[UR14][R2.64] ;  /* 0x0000000e020a7980 */ /* 0x000562000c101900 */
[----:B------:R-:W-:Y:S05]  /*0730*/  BRA `(.L_x_4) ;  /* 0x0000000000207947 */ /* 0x000fea0003800000 */
.L_x_3:
[----:B------:R-:W-:Y:S02]  /*0740*/  ULDC.64 UR4, c[0x0][0x588] ;  /* 0x0001620000047ab9 */ /* 0x000fe40000000a00 */
[----:B------:R-:W-:-:S04]  /*0750*/  ISETP.NE.U32.AND P0, PT, RZ, UR4, PT ;  /* 0x00000004ff007c0c */ /* 0x000fc8000bf05070 */
[----:B------:R-:W-:-:S13]  /*0760*/  ISETP.NE.AND.EX P0, PT, RZ, UR5, PT, P0 ;  /* 0x00000005ff007c0c */ /* 0x000fda000bf05300 */
[----:B------:R-:W-:Y:S05]  /*0770*/  @!P0 BRA `(.L_x_5) ;  /* 0x00000000000c8947 */ /* 0x000fea0003800000 */
[----:B------:R-:W0:Y:S02]  /*0780*/  LDC.64 R2, c[0x0][0x588] ;  /* 0x00016200ff027b82 */ /* 0x000e240000000a00 */
[----:B0-----:R1:W5:Y:S01]  /*0790*/  LDG.E R10, desc[UR14][R2.64] ;  /* 0x0000000e020a7981 */ /* 0x001362000c1e1900 */
[----:B------:R-:W-:Y:S05]  /*07a0*/  BRA `(.L_x_4) ;  /* 0x0000000000047947 */ /* 0x000fea0003800000 */
.L_x_5:
[----:B------:R-:W0:Y:S02]  /*07b0*/  LDC R10, c[0x0][0x580] ;  /* 0x00016000ff0a7b82 */ /* 0x000e240000000800 */
.L_x_4:
[----:B------:R-:W-:Y:S02]  /*07c0*/  ULDC.64 UR4, c[0x0][0x5a0] ;  /* 0x0001680000047ab9 */ /* 0x000fe40000000a00 */
[----:B------:R-:W-:-:S04]  /*07d0*/  ISETP.NE.U32.AND P0, PT, RZ, UR4, PT ;  /* 0x00000004ff007c0c */ /* 0x000fc8000bf05070 */
[----:B------:R-:W-:-:S13]  /*07e0*/  ISETP.NE.AND.EX P0, PT, RZ, UR5, PT, P0 ;  /* 0x00000005ff007c0c */ /* 0x000fda000bf05300 */
[----:B------:R-:W-:Y:S05]  /*07f0*/  @!P0 BRA `(.L_x_6) ;  /* 0x00000000001c8947 */ /* 0x000fea0003800000 */
[----:B-12---:R-:W1:Y:S02]  /*0800*/  LDC.64 R2, c[0x0][0x5a0] ;  /* 0x00016800ff027b82 */ /* 0x006e640000000a00 */
[----:B-1----:R-:W2:Y:S02]  /*0810*/  LDG.E.64 R2, desc[UR14][R2.64] ;  /* 0x0000000e02027981 */ /* 0x002ea4000c1e1b00 */
[----:B--2---:R-:W-:-:S04]  /*0820*/  ISETP.NE.U32.AND P0, PT, R2, RZ, PT ;  /* 0x000000ff0200720c */ /* 0x004fc80003f05070 */
[----:B------:R-:W-:-:S13]  /*0830*/  ISETP.NE.AND.EX P0, PT, R3, RZ, PT, P0 ;  /* 0x000000ff0300720c */ /* 0x000fda0003f05300 */
[----:B------:R-:W-:Y:S05]  /*0840*/  @!P0 BRA `(.L_x_6) ;  /* 0x0000000000088947 */ /* 0x000fea0003800000 */
[----:B------:R1:W5:Y:S01]  /*0850*/  LD.E R12, desc[UR14][R2.64] ;  /* 0x0000000e020c7980 */ /* 0x000362000c101900 */
[----:B------:R-:W-:Y:S05]  /*0860*/  BRA `(.L_x_7) ;  /* 0x0000000000207947 */ /* 0x000fea0003800000 */
.L_x_6:
[----:B------:R-:W-:Y:S02]  /*0870*/  ULDC.64 UR4, c[0x0][0x590] ;  /* 0x0001640000047ab9 */ /* 0x000fe40000000a00 */
[----:B------:R-:W-:-:S04]  /*0880*/  ISETP.NE.U32.AND P0, PT, RZ, UR4, PT ;  /* 0x00000004ff007c0c */ /* 0x000fc8000bf05070 */
[----:B------:R-:W-:-:S13]  /*0890*/  ISETP.NE.AND.EX P0, PT, RZ, UR5, PT, P0 ;  /* 0x00000005ff007c0c */ /* 0x000fda000bf05300 */
[----:B------:R-:W-:Y:S05]  /*08a0*/  @!P0 BRA `(.L_x_8) ;  /* 0x00000000000c8947 */ /* 0x000fea0003800000 */
[----:B-12---:R-:W1:Y:S02]  /*08b0*/  LDC.64 R2, c[0x0][0x590] ;  /* 0x00016400ff027b82 */ /* 0x006e640000000a00 */
[----:B-1----:R4:W5:Y:S01]  /*08c0*/  LDG.E R12, desc[UR14][R2.64] ;  /* 0x0000000e020c7981 */ /* 0x002962000c1e1900 */
[----:B------:R-:W-:Y:S05]  /*08d0*/  BRA `(.L_x_7) ;  /* 0x0000000000047947 */ /* 0x000fea0003800000 */
.L_x_8:
[----:B------:R-:W3:Y:S02]  /*08e0*/  LDC R12, c[0x0][0x584] ;  /* 0x00016100ff0c7b82 */ /* 0x000ee40000000800 */
.L_x_7:
[----:B------:R-:W0:Y:S01]  /*08f0*/  LDC R0, c[0x0][0x65c] ;  /* 0x00019700ff007b82 */ /* 0x000e220000000800 */
[----:B------:R-:W1:Y:S01]  /*0900*/  S2R R21, SR_CTAID.Y ;  /* 0x0000000000157919 */ /* 0x000e620000002600 */
[----:B------:R-:W-:Y:S01]  /*0910*/  ULDC UR8, c[0x0][0x28c] ;  /* 0x0000a30000087ab9 */ /* 0x000fe20000000800 */
[----:B------:R-:W-:Y:S01]  /*0920*/  ISETP.NE.AND P0, PT, R5, 0x2, PT ;  /* 0x000000020500780c */ /* 0x000fe20003f05270 */
[----:B------:R-:W-:Y:S01]  /*0930*/  UIADD3 UR8, UR8, 0x7f, URZ ;  /* 0x0000007f08087890 */ /* 0x000fe2000fffe03f */
[----:B------:R-:W3:Y:S01]  /*0940*/  S2R R14, SR_CTAID.X ;  /* 0x00000000000e7919 */ /* 0x000ee20000002500 */
[----:B------:R-:W-:Y:S01]  /*0950*/  UMOV UR5, URZ ;  /* 0x0000003f00057c82 */ /* 0x000fe20008000000 */
[----:B------:R-:W-:Y:S01]  /*0960*/  UMOV UR4, URZ ;  /* 0x0000003f00047c82 */ /* 0x000fe20008000000 */
[----:B------:R-:W-:-:S04]  /*0970*/  USHF.R.S32.HI UR9, URZ, 0x1f, UR8 ;  /* 0x0000001f3f097899 */ /* 0x000fc80008011408 */
[----:B------:R-:W-:-:S04]  /*0980*/  ULEA.HI UR9, UR9, UR8, URZ, 0x7 ;  /* 0x0000000809097291 */ /* 0x000fc8000f8f383f */
[----:B------:R-:W-:Y:S01]  /*0990*/  USHF.R.S32.HI UR13, URZ, 0x7, UR9 ;  /* 0x000000073f0d7899 */ /* 0x000fe20008011409 */
[----:B0-----:R-:W-:-:S13]  /*09a0*/  ISETP.NE.AND P2, PT, R0, 0x1, PT ;  /* 0x000000010000780c */ /* 0x001fda0003f45270 */
[----:B------:R-:W3:Y:S01]  /*09b0*/  @P2 LDC R15, c[0x0][0x10] ;  /* 0x00000400ff0f2b82 */ /* 0x000ee20000000800 */
[----:B-12-4-:R-:W-:Y:S02]  /*09c0*/  @P2 IMAD.MOV.U32 R2, RZ, RZ, R21 ;  /* 0x000000ffff022224 */ /* 0x016fe400078e0015 */
[----:B------:R-:W-:Y:S02]  /*09d0*/  @P2 IMAD.MOV.U32 R3, RZ, RZ, RZ ;  /* 0x000000ffff032224 */ /* 0x000fe400078e00ff */
[----:B------:R-:W-:-:S03]  /*09e0*/  @P2 IMAD.MOV.U32 R5, RZ, RZ, RZ ;  /* 0x000000ffff052224 */ /* 0x000fc600078e00ff */
[----:B------:R-:W0:Y:S01]  /*09f0*/  @!P2 LDC R9, c[0x0][0xc] ;  /* 0x00000300ff09ab82 */ /* 0x000e220000000800 */
[----:B------:R-:W-:Y:S01]  /*0a00*/  ULDC UR6, c[0x0][0xc] ;  /* 0x0000030000067ab9 */ /* 0x000fe20000000800 */
[----:B------:R-:W-:Y:S02]  /*0a10*/  ULDC UR7, c[0x0][0x10] ;  /* 0x0000040000077ab9 */ /* 0x000fe40000000800 */
[----:B------:R-:W-:-:S04]  /*0a20*/  UIMAD.WIDE.U32 UR6, UR6, UR7, URZ ;  /* 0x00000007060672a5 */ /* 0x000fc8000f8e003f */
[----:B------:R-:W1:Y:S01]  /*0a30*/  LDC R8, c[0x0][0x14] ;  /* 0x00000500ff087b82 */ /* 0x000e620000000800 */
[----:B---3--:R-:W-:-:S04]  /*0a40*/  @P2 IMAD.WIDE.U32 R2, R14, R15, R2 ;  /* 0x0000000f0e022225 */ /* 0x008fc800078e0002 */
[----:B------:R-:W-:Y:S02]  /*0a50*/  IMAD.MOV.U32 R15, RZ, RZ, RZ ;  /* 0x000000ffff0f7224 */ /* 0x000fe400078e00ff */
[----:B------:R-:W-:Y:S02]  /*0a60*/  @P2 IMAD.IADD R3, R3, 0x1, R5 ;  /* 0x0000000103032824 */ /* 0x000fe400078e0205 */
[----:B0-----:R-:W-:-:S04]  /*0a70*/  @!P2 IMAD.WIDE.U32 R4, R9, R21, R14 ;  /* 0x000000150904a225 */ /* 0x001fc800078e000e */
[----:B------:R-:W-:Y:S02]  /*0a80*/  @!P2 IMAD.MOV.U32 R2, RZ, RZ, R4 ;  /* 0x000000ffff02a224 */ /* 0x000fe400078e0004 */
[----:B------:R-:W-:Y:S02]  /*0a90*/  @!P2 IMAD.MOV.U32 R3, RZ, RZ, R5 ;  /* 0x000000ffff03a224 */ /* 0x000fe400078e0005 */
[C---:B-1----:R-:W-:Y:S02]  /*0aa0*/  IMAD R17, R8.reuse, UR7, RZ ;  /* 0x0000000708117c24 */ /* 0x042fe4000f8e02ff */
[----:B------:R-:W-:Y:S01]  /*0ab0*/  IMAD.WIDE.U32 R8, R8, UR6, RZ ;  /* 0x0000000608087c25 */ /* 0x000fe2000f8e00ff */
[----:B------:R-:W-:-:S03]  /*0ac0*/  ULDC.64 UR6, c[0x0][0x650] ;  /* 0x0001940000067ab9 */ /* 0x000fc60000000a00 */
[----:B------:R-:W-:Y:S01]  /*0ad0*/  IMAD.IADD R0, R9, 0x1, R17 ;  /* 0x0000000109007824 */ /* 0x000fe200078e0211 */
[----:B------:R-:W-:Y:S06]  /*0ae0*/  @P0 BRA `(.L_x_9) ;  /* 0x0000000000200947 */ /* 0x000fec0003800000 */
[----:B------:R-:W-:Y:S01]  /*0af0*/  UISETP.GE.U32.AND UP0, UPT, UR13, 0x5, UPT ;  /* 0x000000050d00788c */ /* 0x000fe2000bf06070 */
[----:B------:R-:W-:Y:S01]  /*0b00*/  IADD3 R2, P0, R2, R8, RZ ;  /* 0x0000000802027210 */ /* 0x000fe20007f1e0ff */
[----:B------:R-:W-:-:S04]  /*0b10*/  UIMAD.WIDE.U32 UR4, UR13, -0x33333333, URZ ;  /* 0xcccccccd0d0478a5 */ /* 0x000fc8000f8e003f */
[----:B------:R-:W-:Y:S01]  /*0b20*/  USHF.R.U32.HI UR5, URZ, 0x2, UR5 ;  /* 0x000000023f057899 */ /* 0x000fe20008011605 */
[----:B------:R-:W-:Y:S02]  /*0b30*/  IMAD.X R3, R0, 0x1, R3, P0 ;  /* 0x0000000100037824 */ /* 0x000fe400000e0603 */
[----:B------:R-:W-:Y:S02]  /*0b40*/  UMOV UR4, URZ ;  /* 0x0000003f00047c82 */ /* 0x000fe40008000000 */
[----:B------:R-:W-:Y:S02]  /*0b50*/  @UP0 ULOP3.LUT UR4, UR5, 0x1, URZ, 0xc0, !UPT ;  /* 0x0000000105040892 */ /* 0x000fe4000f8ec03f */
[----:B------:R-:W-:-:S12]  /*0b60*/  UIMAD UR5, UR5, -0x5, UR13 ;  /* 0xfffffffb050578a4 */ /* 0x000fd8000f8e020d */
.L_x_9:
[----:B------:R-:W-:Y:S01]  /*0b70*/  ISETP.GE.U32.AND P0, PT, R2, UR6, PT ;  /* 0x0000000602007c0c */ /* 0x000fe2000bf06070 */
[----:B------:R-:W-:Y:S01]  /*0b80*/  IMAD.MOV.U32 R6, RZ, RZ, -0x1 ;  /* 0xffffffffff067424 */ /* 0x000fe200078e00ff */
[----:B------:R-:W-:Y:S01]  /*0b90*/  PRMT R16, RZ, 0x7610, R16 ;  /* 0x00007610ff107816 */ /* 0x000fe20000000010 */
[----:B------:R-:W-:Y:S01]  /*0ba0*/  IMAD.MOV.U32 R5, RZ, RZ, -0x1 ;  /* 0xffffffffff057424 */ /* 0x000fe200078e00ff */
[----:B------:R-:W-:Y:S01]  /*0bb0*/  ISETP.GE.U32.AND.EX P0, PT, R3, UR7, PT, P0 ;  /* 0x0000000703007c0c */ /* 0x000fe2000bf06100 */
[----:B------:R-:W-:-:S12]  /*0bc0*/  IMAD.MOV.U32 R4, RZ, RZ, -0x1 ;  /* 0xffffffffff047424 */ /* 0x000fd800078e00ff */
[----:B------:R-:W-:Y:S05]  /*0bd0*/  @P0 BRA `(.L_x_10) ;  /* 0x00000004005c0947 */ /* 0x000fea0003800000 */
[----:B------:R-:W0:Y:S01]  /*0be0*/  LDC.64 R24, c[0x0][0x628] ;  /* 0x00018a00ff187b82 */ /* 0x000e220000000a00 */
[----:B------:R-:W-:Y:S02]  /*0bf0*/  IMAD.MOV.U32 R4, RZ, RZ, R2 ;  /* 0x000000ffff047224 */ /* 0x000fe400078e0002 */
[----:B------:R-:W-:-:S05]  /*0c00*/  IMAD.MOV.U32 R5, RZ, RZ, R3 ;  /* 0x000000ffff057224 */ /* 0x000fca00078e0003 */
[----:B------:R-:W1:Y:S08]  /*0c10*/  LDC R6, c[0x0][0x630] ;  /* 0x00018c00ff067b82 */ /* 0x000e700000000800 */
[----:B------:R-:W2:Y:S01]  /*0c20*/  LDC.64 R26, c[0x0][0x620] ;  /* 0x00018800ff1a7b82 */ /* 0x000ea20000000a00 */
[----:B0-----:R-:W-:-:S04]  /*0c30*/  ISETP.NE.U32.AND P0, PT, R24, RZ, PT ;  /* 0x000000ff1800720c */ /* 0x001fc80003f05070 */
[----:B------:R-:W-:-:S13]  /*0c40*/  ISETP.NE.AND.EX P0, PT, R25, RZ, PT, P0 ;  /* 0x000000ff1900720c */ /* 0x000fda0003f05300 */
[----:B-12---:R-:W-:Y:S05]  /*0c50*/  @!P0 BRA `(.L_x_11) ;  /* 0x0000000000288947 */ /* 0x006fea0003800000 */
[----:B------:R-:W0:Y:S02]  /*0c60*/  LDC R19, c[0x0][0x634] ;  /* 0x00018d00ff137b82 */ /* 0x000e240000000800 */
[----:B0-----:R-:W-:-:S05]  /*0c70*/  IADD3 R19, P0, R2, R19, RZ ;  /* 0x0000001302137210 */ /* 0x001fca0007f1e0ff */
[----:B------:R-:W-:-:S04]  /*0c80*/  IMAD.X R23, RZ, RZ, R3, P0 ;  /* 0x000000ffff177224 */ /* 0x000fc800000e0603 */
[----:B------:R-:W-:-:S04]  /*0c90*/  IMAD.WIDE.U32 R4, R23, R24, RZ ;  /* 0x0000001817047225 */ /* 0x000fc800078e00ff */
[----:B------:R-:W-:-:S04]  /*0ca0*/  IMAD.WIDE.U32 R16, P0, R19, R25, R4 ;  /* 0x0000001913107225 */ /* 0x000fc80007800004 */
[----:B------:R-:W-:-:S04]  /*0cb0*/  IMAD.WIDE.U32 R4, R19, R24, RZ ;  /* 0x0000001813047225 */ /* 0x000fc800078e00ff */
[----:B------:R-:W-:Y:S01]  /*0cc0*/  IMAD.X R19, RZ, RZ, RZ, P0 ;  /* 0x000000ffff137224 */ /* 0x000fe200000e06ff */
[----:B------:R-:W-:Y:S01]  /*0cd0*/  IADD3 RZ, P0, R5, R16, RZ ;  /* 0x0000001005ff7210 */ /* 0x000fe20007f1e0ff */
[----:B------:R-:W-:-:S04]  /*0ce0*/  IMAD.MOV.U32 R18, RZ, RZ, R17 ;  /* 0x000000ffff127224 */ /* 0x000fc800078e0011 */
[----:B------:R-:W-:-:S08]  /*0cf0*/  IMAD.WIDE.U32.X R4, R23, R25, R18, P0 ;  /* 0x0000001917047225 */ /* 0x000fd000000e0412 */
.L_x_11:
[--C-:B------:R-:W-:Y:S01]  /*0d00*/  SHF.R.U64 R32, R4, R6, R5.reuse ;  /* 0x0000000604207219 */ /* 0x100fe20000001205 */
[----:B------:R-:W0:Y:S01]  /*0d10*/  LDC.64 R28, c[0x0][0x640] ;  /* 0x00019000ff1c7b82 */ /* 0x000e220000000a00 */
[----:B------:R-:W-:Y:S01]  /*0d20*/  I2FP.F32.U32 R4, R14 ;  /* 0x0000000e00047245 */ /* 0x000fe20000201000 */
[----:B------:R-:W-:Y:S01]  /*0d30*/  ULDC UR6, c[0x0][0x150] ;  /* 0x0000540000067ab9 */ /* 0x000fe20000000800 */
[----:B------:R-:W-:Y:S02]  /*0d40*/  SHF.R.U32.HI R5, RZ, R6, R5 ;  /* 0x00000006ff057219 */ /* 0x000fe40000011605 */
[----:B------:R-:W-:Y:S01]  /*0d50*/  IADD3 R17, P0, RZ, -R32, RZ ;  /* 0x80000020ff117210 */ /* 0x000fe20007f1e0ff */
[----:B------:R-:W-:Y:S01]  /*0d60*/  FMUL R6, R4, UR6 ;  /* 0x0000000604067c20 */ /* 0x000fe20008400000 */
[----:B------:R-:W-:Y:S01]  /*0d70*/  ULDC UR6, c[0x0][0x154] ;  /* 0x0000550000067ab9 */ /* 0x000fe20000000800 */
[----:B------:R-:W1:Y:S02]  /*0d80*/  LDC R18, c[0x0][0x618] ;  /* 0x00018600ff127b82 */ /* 0x000e640000000800 */
[----:B------:R-:W-:-:S02]  /*0d90*/  IMAD.X R19, RZ, RZ, ~R5, P0 ;  /* 0x000000ffff137224 */ /* 0x000fc400000e0e05 */
[----:B------:R-:W2:Y:S01]  /*0da0*/  F2I.U32.TRUNC.NTZ R6, R6 ;  /* 0x0000000600067305 */ /* 0x000ea2000020f000 */
[----:B------:R-:W-:-:S03]  /*0db0*/  IMAD.WIDE.U32 R4, R17, R26, R2 ;  /* 0x0000001a11047225 */ /* 0x000fc600078e0002 */
[----:B------:R-:W3:Y:S01]  /*0dc0*/  LDC R15, c[0x0][0x144] ;  /* 0x00005100ff0f7b82 */ /* 0x000ee20000000800 */
[----:B------:R-:W-:-:S04]  /*0dd0*/  IMAD R16, R19, R26, RZ ;  /* 0x0000001a13107224 */ /* 0x000fc800078e02ff */
[----:B------:R-:W-:-:S03]  /*0de0*/  IMAD R17, R17, R27, R16 ;  /* 0x0000001b11117224 */ /* 0x000fc600078e0210 */
[----:B------:R-:W4:Y:S01]  /*0df0*/  LDC R22, c[0x0][0x608] ;  /* 0x00018200ff167b82 */ /* 0x000f220000000800 */
[----:B------:R-:W-:Y:S01]  /*0e00*/  IMAD.IADD R17, R5, 0x1, R17 ;  /* 0x0000000105117824 */ /* 0x000fe200078e0211 */
[----:B0-----:R-:W-:Y:S01]  /*0e10*/  ISETP.NE.U32.AND P0, PT, R28, RZ, PT ;  /* 0x000000ff1c00720c */ /* 0x001fe20003f05070 */
[----:B--2---:R-:W-:-:S03]  /*0e20*/  IMAD.MOV R5, RZ, RZ, -R6 ;  /* 0x000000ffff057224 */ /* 0x004fc600078e0a06 */
[----:B------:R-:W-:Y:S02]  /*0e30*/  ISETP.NE.AND.EX P0, PT, R29, RZ, PT, P0 ;  /* 0x000000ff1d00720c */ /* 0x000fe40003f05300 */
[----:B------:R-:W0:Y:S01]  /*0e40*/  LDC R19, c[0x0][0x658] ;  /* 0x00019600ff137b82 */ /* 0x000e220000000800 */
[-CC-:B-1----:R-:W-:Y:S02]  /*0e50*/  SHF.R.U64 R26, R4, R18.reuse, R17.reuse ;  /* 0x00000012041a7219 */ /* 0x182fe40000001211 */
[----:B------:R-:W-:Y:S02]  /*0e60*/  I2FP.F32.U32 R4, R21 ;  /* 0x0000001500047245 */ /* 0x000fe40000201000 */
[----:B------:R-:W-:Y:S01]  /*0e70*/  SHF.R.U32.HI R17, RZ, R18, R17 ;  /* 0x00000012ff117219 */ /* 0x000fe20000011611 */
[----:B------:R-:W-:Y:S02]  /*0e80*/  IMAD.MOV.U32 R18, RZ, RZ, 0x1 ;  /* 0x00000001ff127424 */ /* 0x000fe400078e00ff */
[----:B------:R-:W1:Y:S01]  /*0e90*/  LDC R24, c[0x0][0x148] ;  /* 0x00005200ff187b82 */ /* 0x000e620000000800 */
[----:B---3--:R-:W-:-:S02]  /*0ea0*/  IMAD R6, R15, R5, R14 ;  /* 0x000000050f067224 */ /* 0x008fc400078e020e */
[----:B------:R-:W-:Y:S01]  /*0eb0*/  FMUL R5, R4, UR6 ;  /* 0x0000000604057c20 */ /* 0x000fe20008400000 */
[----:B------:R-:W-:-:S04]  /*0ec0*/  IMAD.MOV.U32 R4, RZ, RZ, -0x1 ;  /* 0xffffffffff047424 */ /* 0x000fc800078e00ff */
[----:B------:R-:W2:Y:S01]  /*0ed0*/  LDC R25, c[0x0][0x600] ;  /* 0x00018000ff197b82 */ /* 0x000ea20000000800 */
[-CC-:B----4-:R-:W-:Y:S02]  /*0ee0*/  SHF.R.U64 R34, R26, R22.reuse, R17.reuse ;  /* 0x000000161a227219 */ /* 0x190fe40000001211 */
[----:B------:R-:W-:Y:S02]  /*0ef0*/  SHF.R.U32.HI R14, RZ, R22, R17 ;  /* 0x00000016ff0e7219 */ /* 0x000fe40000011611 */
[----:B------:R3:W4:Y:S03]  /*0f00*/  F2I.U32.TRUNC.NTZ R22, R5 ;  /* 0x0000000500167305 */ /* 0x000726000020f000 */
[----:B------:R-:W1:Y:S01]  /*0f10*/  LDC R27, c[0x0][0x648] ;  /* 0x00019200ff1b7b82 */ /* 0x000e620000000800 */
[-C--:B0-----:R-:W-:Y:S02]  /*0f20*/  SHF.R.U64 R36, R34, R19.reuse, R14 ;  /* 0x0000001322247219 */ /* 0x081fe4000000120e */
[----:B------:R-:W-:-:S02]  /*0f30*/  SHF.L.U32 R4, R4, R19, RZ ;  /* 0x0000001304047219 */ /* 0x000fc400000006ff */
[-C--:B------:R-:W-:Y:S02]  /*0f40*/  SHF.R.U32.HI R14, RZ, R19.reuse, R14 ;  /* 0x00000013ff0e7219 */ /* 0x080fe4000001160e */
[----:B------:R-:W-:Y:S01]  /*0f50*/  SHF.L.U32 R18, R18, R19, RZ ;  /* 0x0000001312127219 */ /* 0x000fe200000006ff */
[----:B------:R-:W0:Y:S01]  /*0f60*/  LDC R31, c[0x0][0x638] ;  /* 0x00018e00ff1f7b82 */ /* 0x000e220000000800 */
[----:B------:R-:W-:Y:S01]  /*0f70*/  LOP3.LUT R19, RZ, R4, RZ, 0x33, !PT ;  /* 0x00000004ff137212 */ /* 0x000fe200078e33ff */
[----:B------:R-:W-:Y:S02]  /*0f80*/  IMAD.MOV.U32 R4, RZ, RZ, R36 ;  /* 0x000000ffff047224 */ /* 0x000fe400078e0024 */
[----:B---3--:R-:W-:-:S04]  /*0f90*/  IMAD.MOV.U32 R5, RZ, RZ, R14 ;  /* 0x000000ffff057224 */ /* 0x008fc800078e000e */
[----:B------:R-:W3:Y:S01]  /*0fa0*/  LDC R30, c[0x0][0x610] ;  /* 0x00018400ff1e7b82 */ /* 0x000ee20000000800 */
[----:B----4-:R-:W-:Y:S05]  /*0fb0*/  @!P0 BRA `(.L_x_12) ;  /* 0x0000000000288947 */ /* 0x010fea0003800000 */
[----:B------:R-:W4:Y:S02]  /*0fc0*/  LDC R17, c[0x0][0x64c] ;  /* 0x00019300ff117b82 */ /* 0x000f240000000800 */
[----:B----4-:R-:W-:-:S05]  /*0fd0*/  IADD3 R17, P0, R36, R17, RZ ;  /* 0x0000001124117210 */ /* 0x010fca0007f1e0ff */
        /* <DEDUP_REMOVED lines=8> */
.L_x_12:
[----:B-1----:R-:W-:Y:S01]  /*1060*/  SHF.R.U64 R4, R4, R27, R5 ;  /* 0x0000001b04047219 */ /* 0x002fe20000001205 */
[----:B--2---:R-:W-:Y:S01]  /*1070*/  VIADD R5, R25, 0xffffffff ;  /* 0xffffffff19057836 */ /* 0x004fe20000000000 */
[----:B------:R-:W-:Y:S01]  /*1080*/  LOP3.LUT R19, R34, R19, RZ, 0xc0, !PT ;  /* 0x0000001322137212 */ /* 0x000fe200078ec0ff */
[----:B------:R-:W-:Y:S02]  /*1090*/  IMAD.MOV R22, RZ, RZ, -R22 ;  /* 0x000000ffff167224 */ /* 0x000fe400078e0a16 */
[----:B------:R-:W-:Y:S01]  /*10a0*/  IMAD.MOV R14, RZ, RZ, -R4 ;  /* 0x000000ffff0e7224 */ /* 0x000fe200078e0a04 */
[----:B------:R-:W-:Y:S01]  /*10b0*/  LOP3.LUT R5, R26, R5, RZ, 0xc0, !PT ;  /* 0x000000051a057212 */ /* 0x000fe200078ec0ff */
[----:B------:R-:W-:Y:S02]  /*10c0*/  IMAD R19, R18, R4, R19 ;  /* 0x0000000412137224 */ /* 0x000fe400078e0213 */
[----:B------:R-:W-:Y:S02]  /*10d0*/  @P2 IMAD R6, R24, R22, R21 ;  /* 0x0000001618062224 */ /* 0x000fe400078e0215 */
[----:B0-----:R-:W-:-:S02]  /*10e0*/  IMAD R4, R14, R31, R36 ;  /* 0x0000001f0e047224 */ /* 0x001fc400078e0224 */
[----:B---3--:R-:W-:Y:S02]  /*10f0*/  IMAD R6, R19, R30, R6 ;  /* 0x0000001e13067224 */ /* 0x008fe400078e0206 */
[----:B------:R-:W-:Y:S02]  /*1100*/  IMAD R15, R4, R25, R5 ;  /* 0x00000019040f7224 */ /* 0x000fe400078e0205 */
[----:B------:R-:W-:Y:S02]  /*1110*/  IMAD.MOV.U32 R16, RZ, RZ, 0x1 ;  /* 0x00000001ff107424 */ /* 0x000fe400078e00ff */
[----:B------:R-:W-:Y:S01]  /*1120*/  IMAD.MOV.U32 R4, RZ, RZ, R32 ;  /* 0x000000ffff047224 */ /* 0x000fe200078e0020 */
[----:B------:R-:W-:Y:S02]  /*1130*/  SEL R5, R15, R6, !P2 ;  /* 0x000000060f057207 */ /* 0x000fe40005000000 */
[----:B------:R-:W-:-:S07]  /*1140*/  SEL R6, R6, R15, !P2 ;  /* 0x0000000f06067207 */ /* 0x000fce0005000000 */
.L_x_10:
[----:B------:R-:W-:Y:S05]  /*1150*/  @!P3 BRA `(.L_x_13) ;  /* 0x0000006c00b8b947 */ /* 0x000fea0003800000 */
[----:B------:R-:W-:-:S13]  /*1160*/  ISETP.GT.U32.AND P0, PT, R33, 0x1, PT ;  /* 0x000000012100780c */ /* 0x000fda0003f04070 */
[----:B------:R-:W-:Y:S05]  /*1170*/  @P0 EXIT ;  /* 0x000000000000094d */ /* 0x000fea0003800000 */
.L_x_14:
[----:B------:R-:W-:-:S08]  /*1180*/  NOP ;  /* 0x0000000000007918 */ /* 0x000fd00000000000 */
[----:B------:R-:W0:Y:S02]  /*1190*/  USETMAXREG.TRY_ALLOC.CTAPOOL UP0, 0xe8 ;  /* 0x000000e8000079c8 */ /* 0x000e240008000600 */
[----:B0-----:R-:W-:-:S13]  /*11a0*/  PLOP3.LUT P0, PT, PT, PT, UP0, 0x80, 0x0 ;  /* 0x000000000000781c */ /* 0x001fda0003f0f008 */
[----:B------:R-:W-:Y:S05]  /*11b0*/  @!P0 BRA `(.L_x_14) ;  /* 0xfffffffc00f08947 */ /* 0x000fea000383ffff */
[----:B------:R-:W-:-:S13]  /*11c0*/  LOP3.LUT P0, RZ, R16, 0xff, RZ, 0xc0, !PT ;  /* 0x000000ff10ff7812 */ /* 0x000fda000780c0ff */
[----:B------:R-:W-:Y:S05]  /*11d0*/  @!P0 EXIT ;  /* 0x000000000000894d */ /* 0x000fea0003800000 */
[----:B------:R-:W0:Y:S01]  /*11e0*/  S2UR UR6, SR_CgaCtaId ;  /* 0x00000000000679c3 */ /* 0x000e220000008800 */
[----:B------:R-:W-:Y:S01]  /*11f0*/  SHF.R.S32.HI R14, RZ, 0x1f, R11 ;  /* 0x0000001fff0e7819 */ /* 0x000fe2000001140b */
[----:B------:R-:W-:Y:S01]  /*1200*/  UIADD3 UR7, UR11, -0x1, URZ ;  /* 0xffffffff0b077890 */ /* 0x000fe2000fffe03f */
[----:B------:R-:W-:Y:S01]  /*1210*/  LOP3.LUT R146, R7, 0x1, RZ, 0xfc, !PT ;  /* 0x0000000107927812 */ /* 0x000fe200078efcff */
[----:B------:R-:W-:Y:S01]  /*1220*/  UMOV UR9, 0x400 ;  /* 0x0000040000097882 */ /* 0x000fe20000000000 */
[CC--:B------:R-:W-:Y:S01]  /*1230*/  LEA.HI R13, R14.reuse, R11.reuse, RZ, 0x2 ;  /* 0x0000000b0e0d7211 */ /* 0x0c0fe200078f10ff */
[----:B------:R-:W-:Y:S01]  /*1240*/  UISETP.LT.AND UP0, UPT, UR13, 0x1, UPT ;  /* 0x000000010d00788c */ /* 0x000fe2000bf01270 */
[----:B------:R-:W-:Y:S01]  /*1250*/  LEA.HI R17, R14, R11, RZ, 0x5 ;  /* 0x0000000b0e117211 */ /* 0x000fe200078f28ff */
[----:B------:R-:W-:Y:S01]  /*1260*/  USHF.L.U32 UR21, UR13, 0x1, URZ ;  /* 0x000000010d157899 */ /* 0x000fe2000800063f */
[--C-:B------:R-:W-:Y:S01]  /*1270*/  SHF.R.S32.HI R15, RZ, 0x2, R13.reuse ;  /* 0x00000002ff0f7819 */ /* 0x100fe2000001140d */
[----:B------:R-:W-:Y:S01]  /*1280*/  USEL UR10, UR13, 0x1, UP0 ;  /* 0x000000010d0a7887 */ /* 0x000fe20008000000 */
[----:B------:R-:W-:Y:S01]  /*1290*/  SHF.R.S32.HI R16, RZ, 0x1f, R13 ;  /* 0x0000001fff107819 */ /* 0x000fe2000001140d */
[----:B------:R-:W-:Y:S01]  /*12a0*/  UISETP.NE.AND UP0, UPT, UR7, URZ, UPT ;  /* 0x0000003f0700728c */ /* 0x000fe2000bf05270 */
[----:B------:R-:W-:Y:S01]  /*12b0*/  SHF.R.S32.HI R17, RZ, 0x5, R17 ;  /* 0x00000005ff117819 */ /* 0x000fe20000011411 */
[----:B------:R-:W-:Y:S01]  /*12c0*/  UIADD3 UR10, -UR10, UR13, URZ ;  /* 0x0000000d0a0a7290 */ /* 0x000fe2000fffe13f */
[----:B------:R-:W-:-:S04]  /*12d0*/  LEA.HI R16, R16, R15, RZ, 0x3 ;  /* 0x0000000f10107211 */ /* 0x000fc800078f18ff */
[----:B------:R-:W-:Y:S01]  /*12e0*/  LOP3.LUT R16, R16, 0xfffffff8, RZ, 0xc0, !PT ;  /* 0xfffffff810107812 */ /* 0x000fe200078ec0ff */
[----:B0-----:R-:W-:-:S04]  /*12f0*/  ULEA UR9, UR6, UR9, 0x18 ;  /* 0x0000000906097291 */ /* 0x001fc8000f8ec03f */
[----:B------:R-:W-:Y:S01]  /*1300*/  IMAD.IADD R14, R15, 0x1, -R16 ;  /* 0x000000010f0e7824 */ /* 0x000fe200078e0a10 */
[----:B------:R-:W-:Y:S01]  /*1310*/  USHF.L.U32 UR6, UR7, 0x3, URZ ;  /* 0x0000000307067899 */ /* 0x000fe2000800063f */
[----:B------:R-:W-:Y:S01]  /*1320*/  LOP3.LUT R16, R13, 0xfffffffc, RZ, 0xc0, !PT ;  /* 0xfffffffc0d107812 */ /* 0x000fe200078ec0ff */
[----:B------:R-:W-:Y:S01]  /*1330*/  USEL UR7, URZ, 0x1, UP0 ;  /* 0x000000013f077887 */ /* 0x000fe20008000000 */
[--C-:B------:R-:W-:Y:S01]  /*1340*/  IMAD R13, R17, -0x10, -R14.reuse ;  /* 0xfffffff0110d7824 */ /* 0x100fe200078e0a0e */
[----:B------:R-:W-:Y:S01]  /*1350*/  ULOP3.LUT UR6, UR6, 0x8, URZ, 0xc0, !UPT ;  /* 0x0000000806067892 */ /* 0x000fe2000f8ec03f */
[----:B------:R-:W-:Y:S01]  /*1360*/  SHF.R.S32.HI R15, RZ, 0x1f, R14 ;  /* 0x0000001fff0f7819 */ /* 0x000fe2000001140e */
[----:B------:R-:W-:Y:S01]  /*1370*/  UIADD3 UR22, UR9, 0x60, URZ ;  /* 0x0000006009167890 */ /* 0x000fe2000fffe03f */
[----:B------:R-:W-:Y:S01]  /*1380*/  IMAD.IADD R11, R11, 0x1, -R16 ;  /* 0x000000010b0b7824 */ /* 0x000fe200078e0a10 */
[----:B------:R-:W-:Y:S01]  /*1390*/  ULOP3.LUT UR23, UR6, 0x8, URZ, 0x3c, !UPT ;  /* 0x0000000806177892 */ /* 0x000fe2000f8e3c3f */
[----:B------:R-:W-:Y:S01]  /*13a0*/  IMAD.U32 R148, RZ, RZ, UR7 ;  /* 0x00000007ff947e24 */ /* 0x000fe2000f8e00ff */
[----:B------:R-:W-:Y:S01]  /*13b0*/  ULOP3.LUT UR12, UR6, 0x18, URZ, 0x3c, !UPT ;  /* 0x00000018060c7892 */ /* 0x000fe2000f8e3c3f */
[----:B------:R-:W-:Y:S01]  /*13c0*/  IMAD.WIDE R14, R17, 0x10, R14 ;  /* 0x00000010110e7825 */ /* 0x000fe200078e020e */
[----:B------:R-:W-:Y:S01]  /*13d0*/  ULEA UR11, UR11, UR22, 0x3 ;  /* 0x000000160b0b7291 */ /* 0x000fe2000f8e183f */
[----:B------:R-:W-:-:S02]  /*13e0*/  ULDC UR6, c[0x0][0x284] ;  /* 0x0000a10000067ab9 */ /* 0x000fc40000000800 */
[----:B------:R-:W-:-:S09]  /*13f0*/  VIADD R13, R13, UR6 ;  /* 0x000000060d0d7c36 */ /* 0x000fd20008000000 */
.L_x_169:
[----:B------:R-:W-:Y:S01]  /*1400*/  SHF.L.U32 R16, R148, 0x1f, RZ ;  /* 0x0000001f94107819 */ /* 0x000fe200000006ff */
[----:B------:R-:W0:Y:S01]  /*1410*/  LDC R17, c[0x0][0x28c] ;  /* 0x0000a300ff117b82 */ /* 0x000e220000000800 */
[----:B------:R-:W-:Y:S01]  /*1420*/  UMOV UR6, URZ ;  /* 0x0000003f00067c82 */ /* 0x000fe20008000000 */
[----:B------:R-:W-:Y:S01]  /*1430*/  UMOV UR20, UR5 ;  /* 0x0000000500147c82 */ /* 0x000fe20008000000 */
[----:B-1----:R-:W1:Y:S01]  /*1440*/  SYNCS.PHASECHK.TRANS64.TRYWAIT P0, [UR11+-0x8], R16 ;  /* 0xfffff810ff0075a7 */ /* 0x002e62000800014b */
[----:B0-----:R-:W-:Y:S01]  /*1450*/  ISETP.GE.AND P1, PT, R17, 0x1, PT ;  /* 0x000000011100780c */ /* 0x001fe20003f26270 */
[----:B-1-34-:R-:W-:-:S12]  /*1460*/  @!P0 BRA `(.L_x_15) ;  /* 0x0000007800fc8947 */ /* 0x01afd80003800000 */
.L_x_192:
[----:B------:R-:W-:Y:S01]  /*1470*/  UMOV UR7, URZ ;  /* 0x0000003f00077c82 */ /* 0x000fe20008000000 */
[----:B------:R-:W-:Y:S01]  /*1480*/  UMOV UR8, URZ ;  /* 0x0000003f00087c82 */ /* 0x000fe20008000000 */
[----:B------:R-:W-:Y:S02]  /*1490*/  CS2R R22, SRZ ;  /* 0x0000000000167805 */ /* 0x000fe4000001ff00 */
[----:B------:R-:W-:Y:S02]  /*14a0*/  CS2R R20, SRZ ;  /* 0x0000000000147805 */ /* 0x000fe4000001ff00 */
[----:B------:R-:W-:Y:S02]  /*14b0*/  CS2R R88, SRZ ;  /* 0x0000000000587805 */ /* 0x000fe4000001ff00 */
[----:B------:R-:W-:Y:S02]  /*14c0*/  CS2R R90, SRZ ;  /* 0x00000000005a7805 */ /* 0x000fe4000001ff00 */
[----:B------:R-:W-:-:S02]  /*14d0*/  CS2R R92, SRZ ;  /* 0x00000000005c7805 */ /* 0x000fc4000001ff00 */
[----:B------:R-:W-:Y:S02]  /*14e0*/  CS2R R94, SRZ ;  /* 0x00000000005e7805 */ /* 0x000fe4000001ff00 */
        /* <DEDUP_REMOVED lines=24> */
[----:B------:R-:W-:Y:S01]  /*1670*/  CS2R R144, SRZ ;  /* 0x0000000000907805 */ /* 0x000fe2000001ff00 */
[----:B------:R-:W-:Y:S01]  /*1680*/  IMAD.MOV.U32 R147, RZ, RZ, RZ ;  /* 0x000000ffff937224 */ /* 0x000fe200078e00ff */
[----:B------:R-:W-:Y:S01]  /*1690*/  CS2R R24, SRZ ;  /* 0x0000000000187805 */ /* 0x000fe2000001ff00 */
[----:B------:R-:W-:Y:S01]  /*16a0*/  IMAD.MOV.U32 R149, RZ, RZ, RZ ;  /* 0x000000ffff957224 */ /* 0x000fe200078e00ff */
[----:B------:R-:W-:Y:S01]  /*16b0*/  CS2R R26, SRZ ;  /* 0x00000000001a7805 */ /* 0x000fe2000001ff00 */
[----:B------:R-:W-:Y:S01]  /*16c0*/  IMAD.U32 R19, RZ, RZ, UR4 ;  /* 0x00000004ff137e24 */ /* 0x000fe2000f8e00ff */
        /* <DEDUP_REMOVED lines=29> */
[----:B------:R-:W-:Y:S01]  /*18a0*/  CS2R R86, SRZ ;  /* 0x0000000000567805 */ /* 0x000fe2000001ff00 */
[----:B------:R-:W-:Y:S06]  /*18b0*/  @!P1 BRA `(.L_x_16) ;  /* 0x00000008006c9947 */ /* 0x000fec0003800000 */
[----:B------:R-:W-:-:S13]  /*18c0*/  ISETP.NE.AND P1, PT, R146, 0x3, PT ;  /* 0x000000039200780c */ /* 0x000fda0003f25270 */
[----:B------:R-:W-:Y:S05]  /*18d0*/  @!P1 BRA `(.L_x_17) ;  /* 0x0000000000049947 */ /* 0x000fea0003800000 */
[----:B------:R-:W-:Y:S01]  /*18e0*/  BPT.TRAP 0x1 ;  /* 0x000000040000795c */ /* 0x000fe20000300000 */
.L_x_17:
[----:B------:R-:W-:Y:S01]  /*18f0*/  ULEA UR6, UR5, UR9, 0x3 ;  /* 0x0000000905067291 */ /* 0x000fe2000f8e183f */
[----:B0-----:R-:W-:-:S05]  /*1900*/  IMAD.U32 R16, RZ, RZ, UR4 ;  /* 0x00000004ff107e24 */ /* 0x001fca000f8e00ff */
[----:B------:R-:W-:-:S04]  /*1910*/  SHF.L.U32 R16, R16, 0x1f, RZ ;  /* 0x0000001f10107819 */ /* 0x000fc800000006ff */
[----:B------:R0:W1:Y:S01]  /*1920*/  SYNCS.PHASECHK.TRANS64.TRYWAIT P0, [UR6], R16 ;  /* 0x00000010ff0075a7 */ /* 0x0000620008000146 */
[----:B------:R-:W-:Y:S05]  /*1930*/  @!P1 BRA `(.L_x_18) ;  /* 0x0000000000049947 */ /* 0x000fea0003800000 */
[----:B------:R-:W-:Y:S01]  /*1940*/  BPT.TRAP 0x1 ;  /* 0x000000040000795c */ /* 0x000fe20000300000 */
.L_x_18:
[----:B-1----:R-:W-:Y:S05]  /*1950*/  @P0 BRA `(.L_x_19) ;  /* 0x0000000000080947 */ /* 0x002fea0003800000 */
[----:B------:R-:W1:Y:S02]  /*1960*/  SYNCS.PHASECHK.TRANS64.TRYWAIT P0, [UR6], R16 ;  /* 0x00000010ff0075a7 */ /* 0x000e640008000146 */
[----:B-1----:R-:W-:Y:S05]  /*1970*/  @!P0 BRA `(.L_x_20) ;  /* 0x0000007400d08947 */ /* 0x002fea0003800000 */
.L_x_19:
[----:B------:R-:W-:Y:S01]  /*1980*/  UIADD3 UR6, UR9, 0x180, URZ ;  /* 0x0000018009067890 */ /* 0x000fe2000fffe03f */
[----:B------:R-:W-:Y:S01]  /*1990*/  WARPGROUP.ARRIVE ;  /* 0x00000000000079c5 */ /* 0x000fe20000000000 */
[----:B------:R-:W-:Y:S01]  /*19a0*/  UIADD3 UR7, UR9, 0xa180, URZ ;  /* 0x0000a18009077890 */ /* 0x000fe2000fffe03f */
[----:B------:R-:W-:Y:S01]  /*19b0*/  CS2R R22, SRZ ;  /* 0x0000000000167805 */ /* 0x000fe2000001ff00 */
[----:B------:R-:W-:Y:S01]  /*19c0*/  USHF.R.U32.HI UR6, URZ, 0x4, UR6 ;  /* 0x000000043f067899 */ /* 0x000fe20008011606 */
[----:B------:R-:W-:Y:S01]  /*19d0*/  CS2R R20, SRZ ;  /* 0x0000000000147805 */ /* 0x000fe2000001ff00 */
[----:B------:R-:W-:Y:S01]  /*19e0*/  USHF.R.U32.HI UR7, URZ, 0x4, UR7 ;  /* 0x000000043f077899 */ /* 0x000fe20008011607 */
[----:B------:R-:W-:Y:S01]  /*19f0*/  CS2R R88, SRZ ;  /* 0x0000000000587805 */ /* 0x000fe2000001ff00 */
[----:B------:R-:W-:Y:S01]  /*1a00*/  ULOP3.LUT UR6, UR6, 0x3fff, URZ, 0xc0, !UPT ;  /* 0x00003fff06067892 */ /* 0x000fe2000f8ec03f */
[----:B------:R-:W-:Y:S01]  /*1a10*/  CS2R R90, SRZ ;  /* 0x00000000005a7805 */ /* 0x000fe2000001ff00 */
[----:B------:R-:W-:Y:S01]  /*1a20*/  ULOP3.LUT UR7, UR7, 0x3fff, URZ, 0xc0, !UPT ;  /* 0x00003fff07077892 */ /* 0x000fe2000f8ec03f */
[----:B------:R-:W-:Y:S01]  /*1a30*/  CS2R R92, SRZ ;  /* 0x00000000005c7805 */ /* 0x000fe2000001ff00 */
[----:B------:R-:W-:Y:S01]  /*1a40*/  ULOP3.LUT UR6, UR6, 0x10000, URZ, 0xfc, !UPT ;  /* 0x0001000006067892 */ /* 0x000fe2000f8efc3f */
[----:B------:R-:W-:Y:S01]  /*1a50*/  CS2R R94, SRZ ;  /* 0x00000000005e7805 */ /* 0x000fe2000001ff00 */
[----:B------:R-:W-:Y:S01]  /*1a60*/  ULOP3.LUT UR7, UR7, 0x10000, URZ, 0xfc, !UPT ;  /* 0x0001000007077892 */ /* 0x000fe2000f8efc3f */
[----:B------:R-:W-:Y:S01]  /*1a70*/  CS2R R96, SRZ ;  /* 0x0000000000607805 */ /* 0x000fe2000001ff00 */
[----:B------:R-:W-:Y:S01]  /*1a80*/  ULEA UR6, UR5, UR6, 0x9 ;  /* 0x0000000605067291 */ /* 0x000fe2000f8e483f */
[----:B------:R-:W-:Y:S01]  /*1a90*/  CS2R R98, SRZ ;  /* 0x0000000000627805 */ /* 0x000fe2000001ff00 */
[----:B------:R-:W-:Y:S01]  /*1aa0*/  ULEA UR7, UR5, UR7, 0xa ;  /* 0x0000000705077291 */ /* 0x000fe2000f8e503f */
[----:B------:R-:W-:Y:S01]  /*1ab0*/  CS2R R100, SRZ ;  /* 0x0000000000647805 */ /* 0x000fe2000001ff00 */
[----:B------:R-:W-:Y:S01]  /*1ac0*/  UMOV UR17, 0x40000040 ;  /* 0x4000004000117882 */ /* 0x000fe20000000000 */
[----:B------:R-:W-:Y:S01]  /*1ad0*/  UMOV UR19, 0x40000040 ;  /* 0x4000004000137882 */ /* 0x000fe20000000000 */
[----:B------:R-:W-:Y:S01]  /*1ae0*/  CS2R R102, SRZ ;  /* 0x0000000000667805 */ /* 0x000fe2000001ff00 */
[----:B------:R-:W-:Y:S01]  /*1af0*/  UMOV UR16, UR6 ;  /* 0x0000000600107c82 */ /* 0x000fe20008000000 */
[----:B------:R-:W-:Y:S01]  /*1b00*/  CS2R R104, SRZ ;  /* 0x0000000000687805 */ /* 0x000fe2000001ff00 */
[----:B------:R-:W-:Y:S01]  /*1b10*/  UMOV UR18, UR7 ;  /* 0x0000000700127c82 */ /* 0x000fe20008000000 */
[----:B------:R-:W-:Y:S01]  /*1b20*/  CS2R R106, SRZ ;  /* 0x00000000006a7805 */ /* 0x000fe2000001ff00 */
[----:B------:R-:W-:Y:S01]  /*1b30*/  QGMMA.64x128x32.F32.E5M2.E5M2 R24, gdesc[UR16], RZ, !UPT ;  /* 0x01e00000101879f3 */ /* 0x000fe2000c7038ff */
[----:B------:R-:W-:Y:S01]  /*1b40*/  UIADD3 UR16, UR6, 0x2, URZ ;  /* 0x0000000206107890 */ /* 0x000fe2000fffe03f */
[----:B------:R-:W-:Y:S01]  /*1b50*/  CS2R R108, SRZ ;  /* 0x00000000006c7805 */ /* 0x000fe2000001ff00 */
[----:B------:R-:W-:Y:S01]  /*1b60*/  UIADD3 UR18, UR7, 0x2, URZ ;  /* 0x0000000207127890 */ /* 0x000fe2000fffe03f */
[----:B------:R-:W-:Y:S01]  /*1b70*/  CS2R R110, SRZ ;  /* 0x00000000006e7805 */ /* 0x000fe2000001ff00 */
[----:B------:R-:W-:Y:S01]  /*1b80*/  UMOV UR17, 0x40000040 ;  /* 0x4000004000117882 */ /* 0x000fe20000000000 */
[----:B------:R-:W-:Y:S01]  /*1b90*/  UMOV UR19, 0x40000040 ;  /* 0x4000004000137882 */ /* 0x000fe20000000000 */
        /* <DEDUP_REMOVED lines=17> */
[----:B------:R-:W-:Y:S02]  /*1cb0*/  IMAD.MOV.U32 R147, RZ, RZ, RZ ;  /* 0x000000ffff937224 */ /* 0x000fe400078e00ff */
[----:B------:R-:W-:Y:S01]  /*1cc0*/  IMAD.MOV.U32 R149, RZ, RZ, RZ ;  /* 0x000000ffff957224 */ /* 0x000fe200078e00ff */
[----:B------:R-:W-:Y:S01]  /*1cd0*/  QGMMA.64x128x32.F32.E5M2.E5M2 R24, gdesc[UR16], R24 ;  /* 0x01e00000101879f3 */ /* 0x000fe20008703818 */
[----:B------:R-:W-:-:S02]  /*1ce0*/  UIADD3 UR16, UR6, 0x4, URZ ;  /* 0x0000000406107890 */ /* 0x000fc4000fffe03f */
[----:B------:R-:W-:Y:S01]  /*1cf0*/  UIADD3 UR18, UR7, 0x4, URZ ;  /* 0x0000000407127890 */ /* 0x000fe2000fffe03f */
[----:B------:R-:W-:Y:S01]  /*1d00*/  UMOV UR17, 0x40000040 ;  /* 0x4000004000117882 */ /* 0x000fe20000000000 */
[----:B------:R-:W-:-:S07]  /*1d10*/  UMOV UR19, 0x40000040 ;  /* 0x4000004000137882 */ /* 0x000fce0000000000 */
[----:B------:R-:W-:Y:S01]  /*1d20*/  QGMMA.64x128x32.F32.E5M2.E5M2 R24, gdesc[UR16], R24 ;  /* 0x01e00000101879f3 */ /* 0x000fe20008703818 */
[----:B------:R-:W-:Y:S02]  /*1d30*/  UIADD3 UR18, UR7, 0x6, URZ ;  /* 0x0000000607127890 */ /* 0x000fe4000fffe03f */
[----:B------:R-:W-:Y:S01]  /*1d40*/  UIADD3 UR16, UR6, 0x6, URZ ;  /* 0x0000000606107890 */ /* 0x000fe2000fffe03f */
[----:B------:R-:W-:Y:S01]  /*1d50*/  ULDC UR7, c[0x0][0x50c] ;  /* 0x0001430000077ab9 */ /* 0x000fe20000000800 */
[----:B------:R-:W-:Y:S01]  /*1d60*/  UMOV UR17, 0x40000040 ;  /* 0x4000004000117882 */ /* 0x000fe20000000000 */
[----:B------:R-:W-:Y:S01]  /*1d70*/  UISETP.NE.AND UP0, UPT, UR7, 0x4, UPT ;  /* 0x000000040700788c */ /* 0x000fe2000bf05270 */
[----:B------:R-:W-:Y:S01]  /*1d80*/  UMOV UR19, 0x40000040 ;  /* 0x4000004000137882 */ /* 0x000fe20000000000 */
[----:B------:R-:W-:Y:S02]  /*1d90*/  UMOV UR6, 0x4 ;  /* 0x0000000400067882 */ /* 0x000fe40000000000 */
[----:B------:R-:W-:-:S06]  /*1da0*/  USEL UR7, URZ, 0x1, UP0 ;  /* 0x000000013f077887 */ /* 0x000fcc0008000000 */
[----:B------:R-:W-:Y:S01]  /*1db0*/  ISETP.NE.AND P0, PT, RZ, UR7, PT ;  /* 0x00000007ff007c0c */ /* 0x000fe2000bf05270 */
[----:B------:R-:W-:-:S12]  /*1dc0*/  QGMMA.64x128x32.F32.E5M2.E5M2 R24, gdesc[UR16], R24, gsb0 ;  /* 0x01e00000101879f3 */ /* 0x000fd80008003818 */
[----:B------:R-:W-:Y:S05]  /*1dd0*/  @!P0 BRA `(.L_x_21) ;  /* 0x0000000400088947 */ /* 0x000fea0003800000 */
[----:B------:R-:W-:Y:S02]  /*1de0*/  WARPGROUP.DEPBAR.LE gsb0, 0x0 ;  /* 0x00008000000079c5 */ /* 0x000fe40000010000 */
[----:B------:R-:W-:-:S01]  /*1df0*/  FADD R149, RZ, R24 ;  /* 0x00000018ff957221 */ /* 0x000fc20000000000 */
[----:B------:R-:W-:Y:S01]  /*1e00*/  FADD R144, RZ, R25 ;  /* 0x00000019ff907221 */ /* 0x000fe20000000000 */
        /* <DEDUP_REMOVED lines=62> */
[----:B------:R-:W-:-:S06]  /*21f0*/  UMOV UR6, URZ ;  /* 0x0000003f00067c82 */ /* 0x000fcc0008000000 */
.L_x_21:
[----:B------:R-:W-:-:S04]  /*2200*/  UIADD3 UR20, UR5, 0x1, URZ ;  /* 0x0000000105147890 */ /* 0x000fc8000fffe03f */
[----:B------:R-:W-:-:S04]  /*2210*/  UISETP.NE.AND UP0, UPT, UR20, 0x5, UPT ;  /* 0x000000051400788c */ /* 0x000fc8000bf05270 */
[----:B------:R-:W-:Y:S02]  /*2220*/  USEL UR8, URZ, 0x1, UP0 ;  /* 0x000000013f087887 */ /* 0x000fe40008000000 */
[----:B------:R-:W-:Y:S02]  /*2230*/  USEL UR20, UR20, URZ, UP0 ;  /* 0x0000003f14147287 */ /* 0x000fe40008000000 */
[----:B------:R-:W-:-:S06]  /*2240*/  ULOP3.LUT UR8, UR4, UR8, URZ, 0x3c, !UPT ;  /* 0x0000000804087292 */ /* 0x000fcc000f8e3c3f */
[----:B------:R-:W-:Y:S01]  /*2250*/  IMAD.U32 R19, RZ, RZ, UR8 ;  /* 0x00000008ff137e24 */ /* 0x000fe2000f8e00ff */
[----:B------:R-:W-:-:S06]  /*2260*/  UMOV UR8, 0x1 ;  /* 0x0000000100087882 */ /* 0x000fcc0000000000 */
.L_x_16:
[----:B------:R-:W-:-:S06]  /*2270*/  UISETP.GE.AND UP0, UPT, UR10, 0x1, UPT ;  /* 0x000000010a00788c */ /* 0x000fcc000bf06270 */
[----:B------:R-:W-:-:S13]  /*2280*/  PLOP3.LUT P0, PT, PT, PT, UP0, 0x80, 0x0 ;  /* 0x000000000000781c */ /* 0x000fda0003f0f008 */
[----:B------:R-:W-:Y:S05]  /*2290*/  @!P0 BRA `(.L_x_22) ;  /* 0x0000000800348947 */ /* 0x000fea0003800000 */
[----:B01----:R-:W-:Y:S01]  /*22a0*/  IMAD.U32 R16, RZ, RZ, UR10 ;  /* 0x0000000aff107e24 */ /* 0x003fe2000f8e00ff */
[----:B------:R-:W-:Y:S01]  /*22b0*/  UMOV UR24, UR5 ;  /* 0x0000000500187c82 */ /* 0x000fe20008000000 */
[----:B------:R-:W-:-:S05]  /*22c0*/  ULDC UR25, c[0x0][0x50c] ;  /* 0x0001430000197ab9 */ /* 0x000fca0000000800 */
.L_x_30:
[----:B------:R-:W-:-:S13]  /*22d0*/  ISETP.NE.AND P1, PT, R146, 0x3, PT ;  /* 0x000000039200780c */ /* 0x000fda0003f25270 */
[----:B01----:R-:W-:Y:S05]  /*22e0*/  @!P1 BRA `(.L_x_23) ;  /* 0x0000000000049947 */ /* 0x003fea0003800000 */
[----:B------:R-:W-:Y:S01]  /*22f0*/  BPT.TRAP 0x1 ;  /* 0x000000040000795c */ /* 0x000fe20000300000 */
.L_x_23:
[----:B------:R-:W-:Y:S01]  /*2300*/  ULEA UR16, UR20, UR9, 0x3 ;  /* 0x0000000914107291 */ /* 0x000fe2000f8e183f */
[----:B------:R-:W-:-:S08]  /*2310*/  SHF.L.U32 R17, R19, 0x1f, RZ ;  /* 0x0000001f13117819 */ /* 0x000fd000000006ff */
[----:B------:R0:W1:Y:S01]  /*2320*/  SYNCS.PHASECHK.TRANS64.TRYWAIT P0, [UR16], R17 ;  /* 0x00000011ff0075a7 */ /* 0x0000620008000150 */
[----:B------:R-:W-:Y:S05]  /*2330*/  @!P1 BRA `(.L_x_24) ;  /* 0x0000000000049947 */ /* 0x000fea0003800000 */
[----:B------:R-:W-:Y:S01]  /*2340*/  BPT.TRAP 0x1 ;  /* 0x000000040000795c */ /* 0x000fe20000300000 */
.L_x_24:
[----:B-1----:R-:W-:Y:S05]  /*2350*/  @P0 BRA `(.L_x_25) ;  /* 0x0000000000080947 */ /* 0x002fea0003800000 */
[----:B------:R-:W1:Y:S02]  /*2360*/  SYNCS.PHASECHK.TRANS64.TRYWAIT P0, [UR16], R17 ;  /* 0x00000011ff0075a7 */ /* 0x000e640008000150 */
[----:B-1----:R-:W-:Y:S05]  /*2370*/  @!P0 BRA `(.L_x_26) ;  /* 0x0000006c00688947 */ /* 0x002fea0003800000 */
.L_x_25:
[----:B------:R-:W-:Y:S01]  /*2380*/  UIADD3 UR16, UR9, 0x180, URZ ;  /* 0x0000018009107890 */ /* 0x000fe2000fffe03f */
[----:B------:R-:W-:Y:S01]  /*2390*/  WARPGROUP.ARRIVE ;  /* 0x00000000000079c5 */ /* 0x000fe20000000000 */
[----:B------:R-:W-:Y:S02]  /*23a0*/  UIADD3 UR17, UR9, 0xa180, URZ ;  /* 0x0000a18009117890 */ /* 0x000fe4000fffe03f */
[----:B------:R-:W-:Y:S02]  /*23b0*/  UISETP.NE.AND UP0, UPT, UR7, URZ, UPT ;  /* 0x0000003f0700728c */ /* 0x000fe4000bf05270 */
[----:B------:R-:W-:Y:S02]  /*23c0*/  USHF.R.U32.HI UR16, URZ, 0x4, UR16 ;  /* 0x000000043f107899 */ /* 0x000fe40008011610 */
[----:B------:R-:W-:Y:S02]  /*23d0*/  USHF.R.U32.HI UR17, URZ, 0x4, UR17 ;  /* 0x000000043f117899 */ /* 0x000fe40008011611 */
[----:B------:R-:W-:-:S02]  /*23e0*/  USEL UR8, UR8, URZ, !UP0 ;  /* 0x0000003f08087287 */ /* 0x000fc4000c000000 */
[----:B------:R-:W-:Y:S02]  /*23f0*/  ULOP3.LUT UR16, UR16, 0x3fff, URZ, 0xc0, !UPT ;  /* 0x00003fff10107892 */ /* 0x000fe4000f8ec03f */
[----:B------:R-:W-:Y:S02]  /*2400*/  ULOP3.LUT UR17, UR17, 0x3fff, URZ, 0xc0, !UPT ;  /* 0x00003fff11117892 */ /* 0x000fe4000f8ec03f */
[----:B------:R-:W-:Y:S02]  /*2410*/  UISETP.NE.U32.AND UP0, UPT, UR8, URZ, UPT ;  /* 0x0000003f0800728c */ /* 0x000fe4000bf05070 */
[----:B------:R-:W-:Y:S02]  /*2420*/  ULOP3.LUT UR7, UR16, 0x10000, URZ, 0xfc, !UPT ;  /* 0x0001000010077892 */ /* 0x000fe4000f8efc3f */
[----:B------:R-:W-:Y:S02]  /*2430*/  ULOP3.LUT UR8, UR17, 0x10000, URZ, 0xfc, !UPT ;  /* 0x0001000011087892 */ /* 0x000fe4000f8efc3f */
[----:B------:R-:W-:-:S02]  /*2440*/  ULEA UR7, UR20, UR7, 0x9 ;  /* 0x0000000714077291 */ /* 0x000fc4000f8e483f */
[----:B------:R-:W-:Y:S01]  /*2450*/  ULEA UR8, UR20, UR8, 0xa ;  /* 0x0000000814087291 */ /* 0x000fe2000f8e503f */
[----:B------:R-:W-:Y:S01]  /*2460*/  UMOV UR17, 0x40000040 ;  /* 0x4000004000117882 */ /* 0x000fe20000000000 */
[----:B------:R-:W-:Y:S01]  /*2470*/  UMOV UR19, 0x40000040 ;  /* 0x4000004000137882 */ /* 0x000fe20000000000 */
[----:B------:R-:W-:Y:S02]  /*2480*/  UIADD3 UR6, UR6, 0x4, URZ ;  /* 0x0000000406067890 */ /* 0x000fe4000fffe03f */
[----:B------:R-:W-:Y:S02]  /*2490*/  UMOV UR16, UR7 ;  /* 0x0000000700107c82 */ /* 0x000fe40008000000 */
[----:B------:R-:W-:Y:S02]  /*24a0*/  UMOV UR18, UR8 ;  /* 0x0000000800127c82 */ /* 0x000fe40008000000 */
[----:B------:R-:W-:Y:S01]  /*24b0*/  QGMMA.64x128x32.F32.E5M2.E5M2 R24, gdesc[UR16], R24, UP0 ;  /* 0x01e00000101879f3 */ /* 0x000fe2000bf03818 */
[----:B------:R-:W-:-:S02]  /*24c0*/  UIADD3 UR16, UR7, 0x2, URZ ;  /* 0x0000000207107890 */ /* 0x000fc4000fffe03f */
[----:B------:R-:W-:Y:S01]  /*24d0*/  UIADD3 UR18, UR8, 0x2, URZ ;  /* 0x0000000208127890 */ /* 0x000fe2000fffe03f */
[----:B------:R-:W-:Y:S01]  /*24e0*/  UMOV UR17, 0x40000040 ;  /* 0x4000004000117882 */ /* 0x000fe20000000000 */
[----:B------:R-:W-:Y:S01]  /*24f0*/  UMOV UR19, 0x40000040 ;  /* 0x4000004000137882 */ /* 0x000fe20000000000 */
[----:B------:R-:W-:-:S06]  /*2500*/  UISETP.NE.AND UP0, UPT, UR6, UR25, UPT ;  /* 0x000000190600728c */ /* 0x000fcc000bf05270 */
[----:B------:R-:W-:Y:S01]  /*2510*/  QGMMA.64x128x32.F32.E5M2.E5M2 R24, gdesc[UR16], R24 ;  /* 0x01e00000101879f3 */ /* 0x000fe20008703818 */
[----:B------:R-:W-:Y:S02]  /*2520*/  UIADD3 UR16, UR7, 0x4, URZ ;  /* 0x0000000407107890 */ /* 0x000fe4000fffe03f */
[----:B------:R-:W-:Y:S01]  /*2530*/  UIADD3 UR18, UR8, 0x4, URZ ;  /* 0x0000000408127890 */ /* 0x000fe2000fffe03f */
[----:B------:R-:W-:Y:S01]  /*2540*/  UMOV UR17, 0x40000040 ;  /* 0x4000004000117882 */ /* 0x000fe20000000000 */
[----:B------:R-:W-:-:S07]  /*2550*/  UMOV UR19, 0x40000040 ;  /* 0x4000004000137882 */ /* 0x000fce0000000000 */
[----:B------:R-:W-:Y:S01]  /*2560*/  QGMMA.64x128x32.F32.E5M2.E5M2 R24, gdesc[UR16], R24 ;  /* 0x01e00000101879f3 */ /* 0x000fe20008703818 */
[----:B------:R-:W-:Y:S02]  /*2570*/  UIADD3 UR16, UR7, 0x6, URZ ;  /* 0x0000000607107890 */ /* 0x000fe4000fffe03f */
[----:B------:R-:W-:Y:S01]  /*2580*/  UIADD3 UR18, UR8, 0x6, URZ ;  /* 0x0000000608127890 */ /* 0x000fe2000fffe03f */
[----:B------:R-:W-:Y:S01]  /*2590*/  UMOV UR17, 0x40000040 ;  /* 0x4000004000117882 */ /* 0x000fe20000000000 */
[----:B------:R-:W-:Y:S01]  /*25a0*/  UMOV UR19, 0x40000040 ;  /* 0x4000004000137882 */ /* 0x000fe20000000000 */
[----:B------:R-:W-:-:S06]  /*25b0*/  USEL UR7, URZ, 0x1, UP0 ;  /* 0x000000013f077887 */ /* 0x000fcc0008000000 */
[----:B------:R-:W-:Y:S01]  /*25c0*/  ISETP.NE.AND P0, PT, RZ, UR7, PT ;  /* 0x00000007ff007c0c */ /* 0x000fe2000bf05270 */
[----:B------:R-:W-:Y:S03]  /*25d0*/  QGMMA.64x128x32.F32.E5M2.E5M2 R24, gdesc[UR16], R24, gsb0 ;  /* 0x01e00000101879f3 */ /* 0x000fe60008003818 */
[----:B------:R-:W-:-:S09]  /*25e0*/  WARPGROUP.DEPBAR.LE gsb0, 0x1 ;  /* 0x00008000000079c5 */ /* 0x000fd20000010100 */
[----:B------:R-:W-:Y:S05]  /*25f0*/  @!P0 BRA `(.L_x_27) ;  /* 0x0000000400088947 */ /* 0x000fea0003800000 */
[----:B------:R-:W-:Y:S02]  /*2600*/  WARPGROUP.DEPBAR.LE gsb0, 0x0 ;  /* 0x00008000000079c5 */ /* 0x000fe40000010000 */
[----:B------:R-:W-:-:S01]  /*2610*/  FADD R149, R24, R149 ;  /* 0x0000009518957221 */ /* 0x000fc20000000000 */
[----:B------:R-:W-:Y:S01]  /*2620*/  FADD R144, R25, R144 ;  /* 0x0000009019907221 */ /* 0x000fe20000000000 */
        /* <DEDUP_REMOVED lines=62> */
[----:B------:R-:W-:-:S06]  /*2a10*/  UMOV UR6, URZ ;  /* 0x0000003f00067c82 */ /* 0x000fcc0008000000 */
.L_x_27:
[----:B------:R-:W-:Y:S05]  /*2a20*/  @!P1 BRA `(.L_x_28) ;  /* 0x0000000000049947 */ /* 0x000fea0003800000 */
[----:B------:R-:W-:Y:S01]  /*2a30*/  BPT.TRAP 0x1 ;  /* 0x000000040000795c */ /* 0x000fe20000300000 */
.L_x_28:
[----:B------:R-:W-:Y:S01]  /*2a40*/  ULEA UR8, UR24, UR9, 0x3 ;  /* 0x0000000918087291 */ /* 0x000fe2000f8e183f */
[----:B------:R-:W-:-:S03]  /*2a50*/  ISETP.GT.U32.AND P0, PT, R7, 0x1, PT ;  /* 0x000000010700780c */ /* 0x000fc60003f04070 */
[----:B------:R-:W-:-:S04]  /*2a60*/  UIADD3 UR8, UR8, 0x28, URZ ;  /* 0x0000002808087890 */ /* 0x000fc8000fffe03f */
[----:B------:R-:W-:-:S09]  /*2a70*/  UPRMT UR8, URZ, 0x654, UR8 ;  /* 0x000006543f087896 */ /* 0x000fd20008000008 */
[----:B------:R-:W-:Y:S01]  /*2a80*/  SYNCS.ARRIVE.TRANS64.RED.A1T0 RZ, [UR8], RZ ;  /* 0x000000ffffff79a7 */ /* 0x000fe20008100408 */
[----:B------:R-:W-:Y:S05]  /*2a90*/  @P0 BRA `(.L_x_29) ;  /* 0x0000000000040947 */ /* 0x000fea0003800000 */
[----:B------:R-:W-:Y:S01]  /*2aa0*/  BPT.TRAP 0x1 ;  /* 0x000000040000795c */ /* 0x000fe20000300000 */
.L_x_29:
[----:B------:R-:W-:Y:S01]  /*2ab0*/  UIADD3 UR20, UR20, 0x1, URZ ;  /* 0x0000000114147890 */ /* 0x000fe2000fffe03f */
[C---:B------:R-:W-:Y:S01]  /*2ac0*/  ISETP.GT.AND P0, PT, R16.reuse, 0x1, PT ;  /* 0x000000011000780c */ /* 0x040fe20003f04270 */
[----:B------:R-:W-:Y:S01]  /*2ad0*/  UIADD3 UR24, UR24, 0x1, URZ ;  /* 0x0000000118187890 */ /* 0x000fe2000fffe03f */
[----:B------:R-:W-:Y:S01]  /*2ae0*/  VIADD R16, R16, 0xffffffff ;  /* 0xffffffff10107836 */ /* 0x000fe20000000000 */
[----:B------:R-:W-:Y:S02]  /*2af0*/  UISETP.NE.AND UP0, UPT, UR20, 0x5, UPT ;  /* 0x000000051400788c */ /* 0x000fe4000bf05270 */
[----:B------:R-:W-:Y:S02]  /*2b00*/  UISETP.NE.AND UP1, UPT, UR24, 0x5, UPT ;  /* 0x000000051800788c */ /* 0x000fe4000bf25270 */
[----:B------:R-:W-:Y:S02]  /*2b10*/  USEL UR8, URZ, 0x1, UP0 ;  /* 0x000000013f087887 */ /* 0x000fe40008000000 */
[----:B------:R-:W-:-:S02]  /*2b20*/  USEL UR20, UR20, URZ, UP0 ;  /* 0x0000003f14147287 */ /* 0x000fc40008000000 */
[----:B------:R-:W-:Y:S02]  /*2b30*/  USEL UR24, UR24, URZ, UP1 ;  /* 0x0000003f18187287 */ /* 0x000fe40008800000 */
[----:B------:R-:W-:Y:S01]  /*2b40*/  LOP3.LUT R19, R19, UR8, RZ, 0x3c, !PT ;  /* 0x0000000813137c12 */ /* 0x000fe2000f8e3cff */
[----:B------:R-:W-:Y:S01]  /*2b50*/  UMOV UR8, 0x1 ;  /* 0x0000000100087882 */ /* 0x000fe20000000000 */
[----:B------:R-:W-:Y:S08]  /*2b60*/  @P0 BRA `(.L_x_30) ;  /* 0xfffffff400d80947 */ /* 0x000ff0000383ffff */
.L_x_22:
[----:B------:R-:W-:Y:S01]  /*2b70*/  UISETP.NE.AND UP0, UPT, UR6, URZ, UPT ;  /* 0x0000003f0600728c */ /* 0x000fe2000bf05270 */
[----:B01----:R-:W0:Y:S01]  /*2b80*/  LDC R16, c[0x0][0x28c] ;  /* 0x0000a300ff107b82 */ /* 0x003e220000000800 */
[----:B------:R-:W-:Y:S02]  /*2b90*/  IMAD.U32 R17, RZ, RZ, UR23 ;  /* 0x00000017ff117e24 */ /* 0x000fe4000f8e00ff */
[----:B------:R-:W-:-:S06]  /*2ba0*/  USEL UR6, URZ, 0x1, !UP0 ;  /* 0x000000013f067887 */ /* 0x000fcc000c000000 */
[----:B------:R-:W-:-:S13]  /*2bb0*/  ISETP.NE.AND P0, PT, RZ, UR6, PT ;  /* 0x00000006ff007c0c */ /* 0x000fda000bf05270 */
[----:B------:R-:W-:Y:S05]  /*2bc0*/  @!P0 BRA `(.L_x_31) ;  /* 0x0000000400048947 */ /* 0x000fea0003800000 */
[----:B------:R-:W-:Y:S02]  /*2bd0*/  WARPGROUP.DEPBAR.LE gsb0, 0x0 ;  /* 0x00008000000079c5 */ /* 0x000fe40000010000 */
[----:B------:R-:W-:Y:S01]  /*2be0*/  FADD R149, R24, R149 ;  /* 0x0000009518957221 */ /* 0x000fe20000000000 */
        /* <DEDUP_REMOVED lines=62> */
[----:B------:R-:W-:-:S07]  /*2fd0*/  FADD R22, R22, R87 ;  /* 0x0000005716167221 */ /* 0x000fce0000000000 */
.L_x_31:
[----:B0-----:R-:W-:Y:S01]  /*2fe0*/  ISETP.GE.AND P0, PT, R16, 0x1, PT ;  /* 0x000000011000780c */ /* 0x001fe20003f06270 */
[----:B------:R0:W-:Y:S01]  /*2ff0*/  SYNCS.ARRIVE.TRANS64.A1T0 RZ, [R17+UR22], RZ ;  /* 0x000000ff11ff79a7 */ /* 0x0001e20008100016 */
[----:B------:R-:W-:-:S11]  /*3000*/  WARPGROUP.DEPBAR.LE gsb0, 0x0 ;  /* 0x00008000000079c5 */ /* 0x000fd60000010000 */
[----:B------:R-:W-:Y:S05]  /*3010*/  @!P0 BRA `(.L_x_32) ;  /* 0x0000000000388947 */ /* 0x000fea0003800000 */
[----:B------:R-:W-:-:S13]  /*3020*/  ISETP.NE.AND P0, PT, R146, 0x3, PT ;  /* 0x000000039200780c */ /* 0x000fda0003f05270 */
[----:B------:R-:W-:Y:S05]  /*3030*/  @!P0 BRA `(.L_x_33) ;  /* 0x0000000000048947 */ /* 0x000fea0003800000 */
[----:B------:R-:W-:Y:S01]  /*3040*/  BPT.TRAP 0x1 ;  /* 0x000000040000795c */ /* 0x000fe20000300000 */
.L_x_33:
[----:B------:R-:W-:Y:S01]  /*3050*/  UIADD3 UR8, UR10, UR5, URZ ;  /* 0x000000050a087290 */ /* 0x000fe2000fffe03f */
[----:B------:R-:W-:-:S03]  /*3060*/  ISETP.GT.U32.AND P0, PT, R7, 0x1, PT ;  /* 0x000000010700780c */ /* 0x000fc60003f04070 */
[----:B------:R-:W-:-:S04]  /*3070*/  UIMAD.WIDE.U32 UR6, UR8, -0x33333333, URZ ;  /* 0xcccccccd080678a5 */ /* 0x000fc8000f8e003f */
[----:B------:R-:W-:-:S04]  /*3080*/  USHF.R.U32.HI UR6, URZ, 0x2, UR7 ;  /* 0x000000023f067899 */ /* 0x000fc80008011607 */
[----:B------:R-:W-:-:S04]  /*3090*/  UIMAD UR8, UR6, -0x5, UR8 ;  /* 0xfffffffb060878a4 */ /* 0x000fc8000f8e0208 */
[----:B------:R-:W-:-:S04]  /*30a0*/  ULEA UR8, UR8, UR9, 0x3 ;  /* 0x0000000908087291 */ /* 0x000fc8000f8e183f */
[----:B------:R-:W-:-:S04]  /*30b0*/  UIADD3 UR8, UR8, 0x28, URZ ;  /* 0x0000002808087890 */ /* 0x000fc8000fffe03f */
[----:B------:R-:W-:-:S09]  /*30c0*/  UPRMT UR8, URZ, 0x654, UR8 ;  /* 0x000006543f087896 */ /* 0x000fd20008000008 */
[----:B------:R-:W-:Y:S01]  /*30d0*/  SYNCS.ARRIVE.TRANS64.RED.A1T0 RZ, [UR8], RZ ;  /* 0x000000ffffff79a7 */ /* 0x000fe20008100408 */
[----:B------:R-:W-:Y:S05]  /*30e0*/  @P0 BRA `(.L_x_32) ;  /* 0x0000000000040947 */ /* 0x000fea0003800000 */
[----:B------:R-:W-:Y:S01]  /*30f0*/  BPT.TRAP 0x1 ;  /* 0x000000040000795c */ /* 0x000fe20000300000 */
.L_x_32:
[----:B------:R-:W-:Y:S01]  /*3100*/  SHF.L.U32 R16, R148, 0x1f, RZ ;  /* 0x0000001f94107819 */ /* 0x000fe200000006ff */
[----:B------:R-:W-:Y:S01]  /*3110*/  UIADD3 UR5, UR21, UR5, URZ ;  /* 0x0000000515057290 */ /* 0x000fe2000fffe03f */
[----:B------:R-:W1:Y:S01]  /*3120*/  LDC R32, c[0x0][0x288] ;  /* 0x0000a200ff207b82 */ /* 0x000e620000000800 */
[----:B------:R-:W-:Y:S01]  /*3130*/  UISETP.GE.U32.AND UP1, UPT, UR21, 0x5, UPT ;  /* 0x000000051500788c */ /* 0x000fe2000bf26070 */
[----:B------:R-:W-:Y:S01]  /*3140*/  IMAD.SHL.U32 R26, R11, 0x2, RZ ;  /* 0x000000020b1a7824 */ /* 0x000fe200078e00ff */
[----:B------:R-:W-:Y:S02]  /*3150*/  UISETP.GT.U32.AND UP0, UPT, UR5, 0x4, UPT ;  /* 0x000000040500788c */ /* 0x000fe4000bf04070 */
[----:B------:R-:W-:Y:S02]  /*3160*/  UIMAD.WIDE.U32 UR6, UR5, -0x33333333, URZ ;  /* 0xcccccccd050678a5 */ /* 0x000fe4000f8e003f */
[----:B------:R-:W-:Y:S01]  /*3170*/  UISETP.LT.U32.AND UP0, UPT, UR21, 0x5, UP0 ;  /* 0x000000051500788c */ /* 0x000fe20008701070 */
[----:B------:R-:W2:Y:S01]  /*3180*/  SYNCS.PHASECHK.TRANS64.TRYWAIT P0, [UR11+0x8], R16 ;  /* 0x00000810ff0075a7 */ /* 0x000ea2000800014b */
[----:B------:R-:W-:Y:S01]  /*3190*/  USHF.R.U32.HI UR6, URZ, 0x2, UR7 ;  /* 0x000000023f067899 */ /* 0x000fe20008011607 */
[----:B------:R-:W-:Y:S01]  /*31a0*/  SHF.R.S32.HI R27, RZ, 0x1f, R26 ;  /* 0x0000001fff1b7819 */ /* 0x000fe2000001141a */
[----:B------:R-:W-:-:S02]  /*31b0*/  USEL UR8, URZ, 0x1, !UP0 ;  /* 0x000000013f087887 */ /* 0x000fc4000c000000 */
[----:B------:R-:W-:Y:S02]  /*31c0*/  UIMAD UR5, UR6, -0x5, UR5 ;  /* 0xfffffffb060578a4 */ /* 0x000fe4000f8e0205 */
[----:B------:R-:W-:-:S04]  /*31d0*/  ULOP3.LUT UR4, UR4, UR8, URZ, 0x3c, !UPT ;  /* 0x0000000804047292 */ /* 0x000fc8000f8e3c3f */
[----:B------:R-:W-:Y:S01]  /*31e0*/  @UP1 ULOP3.LUT UR4, UR4, 0x1, UR6, 0x78, !UPT ;  /* 0x0000000104041892 */ /* 0x000fe2000f8e7806 */
[----:B-12---:R-:W-:Y:S11]  /*31f0*/  @!P0 BRA `(.L_x_34) ;  /* 0x0000005c00e08947 */ /* 0x006ff60003800000 */
.L_x_193:
[----:B------:R-:W-:Y:S01]  /*3200*/  IMAD.SHL.U32 R28, R6, 0x40, RZ ;  /* 0x00000040061c7824 */ /* 0x000fe200078e00ff */
[----:B------:R-:W-:Y:S01]  /*3210*/  ULDC UR8, c[0x0][0x284] ;  /* 0x0000a10000087ab9 */ /* 0x000fe20000000800 */
[----:B------:R-:W-:Y:S01]  /*3220*/  IMAD.SHL.U32 R29, R5, 0x80, RZ ;  /* 0x00000080051d7824 */ /* 0x000fe200078e00ff */
[----:B------:R-:W-:Y:S01]  /*3230*/  SHF.R.S32.HI R34, RZ, 0x1f, R4 ;  /* 0x0000001fff227819 */ /* 0x000fe20000011404 */
[----:B------:R-:W-:Y:S01]  /*3240*/  ULDC.64 UR6, c[0x0][0x5d0] ;  /* 0x0001740000067ab9 */ /* 0x000fe20000000a00 */
[----:B------:R-:W-:Y:S01]  /*3250*/  ISETP.GE.AND P0, PT, R28, UR8, PT ;  /* 0x000000081c007c0c */ /* 0x000fe2000bf06270 */
[----:B0-----:R-:W-:Y:S01]  /*3260*/  IMAD.WIDE.U32 R16, R4, UR6, R26 ;  /* 0x0000000604107c25 */ /* 0x001fe2000f8e001a */
[----:B------:R-:W-:Y:S02]  /*3270*/  SHF.R.S32.HI R33, RZ, 0x1f, R29 ;  /* 0x0000001fff217819 */ /* 0x000fe4000001141d */
[C---:B------:R-:W-:Y:S01]  /*3280*/  ISETP.GE.OR P0, PT, R29.reuse, R32, P0 ;  /* 0x000000201d00720c */ /* 0x040fe20000706670 */
[----:B------:R-:W-:Y:S01]  /*3290*/  IMAD R5, R34, UR6, RZ ;  /* 0x0000000622057c24 */ /* 0x000fe2000f8e02ff */
[----:B------:R-:W-:-:S03]  /*32a0*/  IADD3 R16, P1, R29, R16, RZ ;  /* 0x000000101d107210 */ /* 0x000fc60007f3e0ff */
[----:B------:R-:W-:-:S05]  /*32b0*/  IMAD R5, R4, UR7, R5 ;  /* 0x0000000704057c24 */ /* 0x000fca000f8e0205 */
[----:B------:R-:W-:-:S03]  /*32c0*/  IADD3.X R17, R33, R17, R5, P1, !PT ;  /* 0x0000001121117210 */ /* 0x000fc60000ffe405 */
[----:B------:R-:W-:Y:S05]  /*32d0*/  @P0 BRA `(.L_x_35) ;  /* 0x0000004400b80947 */ /* 0x000fea0003800000 */
[----:B------:R-:W0:Y:S01]  /*32e0*/  LDC.64 R30, c[0x0][0x5c8] ;  /* 0x00017200ff1e7b82 */ /* 0x000e220000000a00 */
[----:B------:R-:W-:Y:S01]  /*32f0*/  IMAD.WIDE R24, R6, 0x40, R14 ;  /* 0x0000004006187825 */ /* 0x000fe200078e020e */
[----:B------:R-:W-:Y:S01]  /*3300*/  ULDC.64 UR6, c[0x0][0x5c0] ;  /* 0x0001700000067ab9 */ /* 0x000fe20000000a00 */
[----:B------:R-:W-:Y:S02]  /*3310*/  BSSY B0, `(.L_x_35) ;  /* 0x000046a000007945 */ /* 0x000fe40003800000 */
[----:B------:R-:W-:-:S04]  /*3320*/  IMAD R6, R11, -0x2, R32 ;  /* 0xfffffffe0b067824 */ /* 0x000fc800078e0220 */
[----:B------:R-:W-:Y:S02]  /*3330*/  IMAD.IADD R6, R6, 0x1, -R29 ;  /* 0x0000000106067824 */ /* 0x000fe400078e0a1d */
[-C--:B0-----:R-:W-:Y:S02]  /*3340*/  IMAD R5, R25, R30.reuse, RZ ;  /* 0x0000001e19057224 */ /* 0x081fe400078e02ff */
[----:B------:R-:W-:-:S04]  /*3350*/  IMAD.WIDE.U32 R16, R24, R30, R16 ;  /* 0x0000001e18107225 */ /* 0x000fc800078e0010 */
[----:B------:R-:W-:Y:S01]  /*3360*/  IMAD R19, R24, R31, R5 ;  /* 0x0000001f18137224 */ /* 0x000fe200078e0205 */
[----:B------:R-:W-:Y:S02]  /*3370*/  LEA R5, P0, R30, R16, 0x3 ;  /* 0x000000101e057211 */ /* 0x000fe400078018ff */
[----:B------:R-:W-:Y:S01]  /*3380*/  IADD3 R18, P1, R16, UR6, RZ ;  /* 0x0000000610127c10 */ /* 0x000fe2000ff3e0ff */
[----:B------:R-:W-:Y:S01]  /*3390*/  IMAD.IADD R19, R17, 0x1, R19 ;  /* 0x0000000111137824 */ /* 0x000fe200078e0213 */
[----:B------:R-:W-:-:S04]  /*33a0*/  IADD3 R16, P3, R5, UR6, RZ ;  /* 0x0000000605107c10 */ /* 0x000fc8000ff7e0ff */
[----:B------:R-:W-:Y:S01]  /*33b0*/  LEA.HI.X R5, R30, R19, R31, 0x3, P0 ;  /* 0x000000131e057211 */ /* 0x000fe200000f1c1f */
[----:B------:R-:W-:Y:S01]  /*33c0*/  IMAD.IADD R30, R13, 0x1, -R28 ;  /* 0x000000010d1e7824 */ /* 0x000fe200078e0a1c */
[----:B-----5:R-:W-:Y:S02]  /*33d0*/  FSETP.NEU.AND P0, PT, R12, RZ, PT ;  /* 0x000000ff0c00720b */ /* 0x020fe40003f0d000 */
[----:B------:R-:W-:Y:S02]  /*33e0*/  IADD3.X R19, R19, UR7, RZ, P1, !PT ;  /* 0x0000000713137c10 */ /* 0x000fe40008ffe4ff */
[----:B------:R-:W-:-:S09]  /*33f0*/  IADD3.X R17, R5, UR7, RZ, P3, !PT ;  /* 0x0000000705117c10 */ /* 0x000fd20009ffe4ff */
[----:B------:R-:W-:Y:S05]  /*3400*/  @!P0 BRA `(.L_x_36) ;  /* 0x0000003400608947 */ /* 0x000fea0003800000 */
[----:B------:R-:W-:Y:S01]  /*3410*/  ULDC.64 UR6, c[0x0][0x5b8] ;  /* 0x00016e0000067ab9 */ /* 0x000fe20000000a00 */
[----:B------:R-:W-:Y:S01]  /*3420*/  ULDC.64 UR16, c[0x0][0x5a8] ;  /* 0x00016a0000107ab9 */ /* 0x000fe20000000a00 */
[----:B------:R-:W-:Y:S01]  /*3430*/  IMAD.WIDE.U32 R26, R4, UR6, R26 ;  /* 0x00000006041a7c25 */ /* 0x000fe2000f8e001a */
[----:B------:R-:W-:Y:S01]  /*3440*/  BSSY B1, `(.L_x_37) ;  /* 0x0000010000017945 */ /* 0x000fe20003800000 */
[----:B------:R-:W-:Y:S02]  /*3450*/  PRMT R28, RZ, 0x7610, R28 ;  /* 0x00007610ff1c7816 */ /* 0x000fe4000000001c */
[----:B------:R-:W-:Y:S01]  /*3460*/  IMAD R5, R34, UR6, RZ ;  /* 0x0000000622057c24 */ /* 0x000fe2000f8e02ff */
[----:B------:R-:W-:-:S03]  /*3470*/  IADD3 R26, P0, R29, R26, RZ ;  /* 0x0000001a1d1a7210 */ /* 0x000fc60007f1e0ff */
[----:B------:R-:W-:Y:S01]  /*3480*/  IMAD R5, R4, UR7, R5 ;  /* 0x0000000704057c24 */ /* 0x000fe2000f8e0205 */
[----:B------:R-:W-:Y:S02]  /*3490*/  ULDC.64 UR6, c[0x0][0x5b0] ;  /* 0x00016c0000067ab9 */ /* 0x000fe40000000a00 */
[----:B------:R-:W-:Y:S02]  /*34a0*/  IMAD R29, R25, UR6, RZ ;  /* 0x00000006191d7c24 */ /* 0x000fe4000f8e02ff */
[----:B------:R-:W-:Y:S02]  /*34b0*/  IADD3.X R27, R33, R27, R5, P0, !PT ;  /* 0x0000001b211b7210 */ /* 0x000fe400007fe405 */
[----:B------:R-:W-:Y:S01]  /*34c0*/  ISETP.GE.AND P0, PT, R30, 0x1, PT ;  /* 0x000000011e00780c */ /* 0x000fe20003f06270 */
[C---:B------:R-:W-:Y:S02]  /*34d0*/  IMAD R29, R24.reuse, UR7, R29 ;  /* 0x00000007181d7c24 */ /* 0x040fe4000f8e021d */
[----:B------:R-:W-:Y:S01]  /*34e0*/  IMAD.WIDE.U32 R4, R24, UR6, R26 ;  /* 0x0000000618047c25 */ /* 0x000fe2000f8e001a */
[----:B------:R-:W-:-:S02]  /*34f0*/  ISETP.LT.OR P4, PT, R6, 0x1, !P0 ;  /* 0x000000010600780c */ /* 0x000fc40004781670 */
[----:B------:R-:W-:-:S04]  /*3500*/  IADD3 R4, P1, R4, UR16, RZ ;  /* 0x0000001004047c10 */ /* 0x000fc8000ff3e0ff */
[----:B------:R-:W-:-:S07]  /*3510*/  IADD3.X R5, R5, UR17, R29, P1, !PT ;  /* 0x0000001105057c10 */ /* 0x000fce0008ffe41d */
[----:B------:R-:W-:Y:S05]  /*3520*/  @P4 BRA `(.L_x_38) ;  /* 0x0000000000044947 */ /* 0x000fea0003800000 */
[----:B------:R0:W5:Y:S02]  /*3530*/  LDG.E.U8 R28, desc[UR14][R4.64] ;  /* 0x0000000e041c7981 */ /* 0x000164000c1e1100 */
.L_x_38:
[----:B------:R-:W-:Y:S05]  /*3540*/  BSYNC B1 ;  /* 0x0000000000017941 */ /* 0x000fea0003800000 */
.L_x_37:
[----:B-----5:R-:W-:Y:S01]  /*3550*/  LOP3.LUT R28, R28, 0xff, RZ, 0xc0, !PT ;  /* 0x000000ff1c1c7812 */ /* 0x020fe200078ec0ff */
[----:B------:R-:W-:Y:S01]  /*3560*/  BSSY B1, `(.L_x_39) ;  /* 0x000000b000017945 */ /* 0x000fe20003800000 */
[----:B------:R-:W-:Y:S02]  /*3570*/  ISETP.LT.OR P3, PT, R6, 0x2, !P0 ;  /* 0x000000020600780c */ /* 0x000fe40004761670 */
[----:B------:R-:W-:-:S05]  /*3580*/  F2FP.F16.E5M2.UNPACK_B R28, R28 ;  /* 0x0000001cff1c723e */ /* 0x000fca00020004ff */
[----:B------:R-:W-:-:S05]  /*3590*/  HADD2.F32 R29, -RZ, R28.H0_H0 ;  /* 0x2000001cff1d7230 */ /* 0x000fca0000004100 */
[----:B------:R-:W-:-:S04]  /*35a0*/  FMUL R28, R29, R12 ;  /* 0x0000000c1d1c7220 */ /* 0x000fc80000400000 */
[----:B------:R-:W-:-:S05]  /*35b0*/  FFMA R28, R149, R10, R28 ;  /* 0x0000000a951c7223 */ /* 0x000fca000000001c */
[----:B------:R-:W-:Y:S02]  /*35c0*/  F2FP.SATFINITE.E5M2.F32.PACK_AB_MERGE_C R29, RZ, R28, RZ ;  /* 0x0000001cff1d723e */ /* 0x000fe400048060ff */
[----:B------:R-:W-:-:S03]  /*35d0*/  PRMT R28, RZ, 0x7610, R28 ;  /* 0x00007610ff1c7816 */ /* 0x000fc6000000001c */
[----:B------:R1:W-:Y:S01]  /*35e0*/  @!P4 STG.E.U8 desc[UR14][R18.64], R29 ;  /* 0x0000001d1200c986 */ /* 0x0003e2000c10110e */
[----:B------:R-:W-:Y:S05]  /*35f0*/  @P3 BRA `(.L_x_40) ;  /* 0x0000000000043947 */ /* 0x000fea0003800000 */
[----:B------:R2:W5:Y:S02]  /*3600*/  LDG.E.U8 R28, desc[UR14][R4.64+0x1] ;  /* 0x0000010e041c7981 */ /* 0x000564000c1e1100 */
.L_x_40:
[----:B------:R-:W-:Y:S05]  /*3610*/  BSYNC B1 ;  /* 0x0000000000017941 */ /* 0x000fea0003800000 */
.L_x_39:
[----:B-----5:R-:W-:Y:S01]  /*3620*/  LOP3.LUT R28, R28, 0xff, RZ, 0xc0, !PT ;  /* 0x000000ff1c1c7812 */ /* 0x020fe200078ec0ff */
[----:B------:R-:W-:Y:S01]  /*3630*/  BSSY B1, `(.L_x_41) ;  /* 0x0000013000017945 */ /* 0x000fe20003800000 */
[----:B------:R-:W-:Y:S02]  /*3640*/  IADD3 R31, P1, R24, 0x8, RZ ;  /* 0x00000008181f7810 */ /* 0x000fe40007f3e0ff */
[----:B------:R-:W-:-:S03]  /*3650*/  F2FP.F16.E5M2.UNPACK_B R28, R28 ;  /* 0x0000001cff1c723e */ /* 0x000fc600020004ff */
[----:B------:R-:W-:Y:S01]  /*3660*/  IMAD.X R24, RZ, RZ, R25, P1 ;  /* 0x000000ffff187224 */ /* 0x000fe200008e0619 */
[----:B------:R-:W-:Y:S01]  /*3670*/  ISETP.GE.AND P1, PT, R30, 0x9, PT ;  /* 0x000000091e00780c */ /* 0x000fe20003f26270 */
[----:B-1----:R-:W-:Y:S02]  /*3680*/  HADD2.F32 R29, -RZ, R28.H0_H0 ;  /* 0x2000001cff1d7230 */ /* 0x002fe40000004100 */
[----:B------:R-:W-:Y:S01]  /*3690*/  IMAD R24, R24, UR6, RZ ;  /* 0x0000000618187c24 */ /* 0x000fe2000f8e02ff */
[----:B------:R-:W-:Y:S01]  /*36a0*/  ISETP.LT.OR P5, PT, R6, 0x1, !P1 ;  /* 0x000000010600780c */ /* 0x000fe20004fa1670 */
[----:B------:R-:W-:-:S04]  /*36b0*/  IMAD.WIDE.U32 R26, R31, UR6, R26 ;  /* 0x000000061f1a7c25 */ /* 0x000fc8000f8e001a */
[----:B------:R-:W-:Y:S01]  /*36c0*/  FMUL R29, R29, R12 ;  /* 0x0000000c1d1d7220 */ /* 0x000fe20000400000 */
[----:B------:R-:W-:-:S03]  /*36d0*/  IMAD R31, R31, UR7, R24 ;  /* 0x000000071f1f7c24 */ /* 0x000fc6000f8e0218 */
[----:B------:R-:W-:Y:S01]  /*36e0*/  FFMA R29, R144, R10, R29 ;  /* 0x0000000a901d7223 */ /* 0x000fe2000000001d */
[----:B------:R-:W-:Y:S02]  /*36f0*/  IADD3 R24, P4, R26, UR16, RZ ;  /* 0x000000101a187c10 */ /* 0x000fe4000ff9e0ff */
[----:B------:R-:W-:Y:S02]  /*3700*/  PRMT R26, RZ, 0x7610, R26 ;  /* 0x00007610ff1a7816 */ /* 0x000fe4000000001a */
[----:B------:R-:W-:Y:S02]  /*3710*/  F2FP.SATFINITE.E5M2.F32.PACK_AB_MERGE_C R29, RZ, R29, RZ ;  /* 0x0000001dff1d723e */ /* 0x000fe400048060ff */
[----:B------:R-:W-:-:S03]  /*3720*/  IADD3.X R25, R27, UR17, R31, P4, !PT ;  /* 0x000000111b197c10 */ /* 0x000fc6000a7fe41f */
[----:B------:R1:W-:Y:S01]  /*3730*/  @!P3 STG.E.U8 desc[UR14][R18.64+0x1], R29 ;  /* 0x0000011d1200b986 */ /* 0x0003e2000c10110e */
[----:B------:R-:W-:Y:S05]  /*3740*/  @P5 BRA `(.L_x_42) ;  /* 0x0000000000045947 */ /* 0x000fea0003800000 */
[----:B------:R3:W5:Y:S02]  /*3750*/  LDG.E.U8 R26, desc[UR14][R24.64] ;  /* 0x0000000e181a7981 */ /* 0x000764000c1e1100 */
.L_x_42:
[----:B------:R-:W-:Y:S05]  /*3760*/  BSYNC B1 ;  /* 0x0000000000017941 */ /* 0x000fea0003800000 */
.L_x_41:
        /* <DEDUP_REMOVED lines=12> */
.L_x_44:
[----:B------:R-:W-:Y:S05]  /*3830*/  BSYNC B1 ;  /* 0x0000000000017941 */ /* 0x000fea0003800000 */
.L_x_43:
[----:B-----5:R-:W-:Y:S01]  /*3840*/  LOP3.LUT R26, R26, 0xff, RZ, 0xc0, !PT ;  /* 0x000000ff1a1a7812 */ /* 0x020fe200078ec0ff */
[----:B------:R-:W-:Y:S01]  /*3850*/  BSSY B1, `(.L_x_45) ;  /* 0x000000b000017945 */ /* 0x000fe20003800000 */
[----:B------:R-:W-:Y:S02]  /*3860*/  ISETP.LT.OR P4, PT, R6, 0x9, !P0 ;  /* 0x000000090600780c */ /* 0x000fe40004781670 */
[----:B------:R-:W-:-:S05]  /*3870*/  F2FP.F16.E5M2.UNPACK_B R26, R26 ;  /* 0x0000001aff1a723e */ /* 0x000fca00020004ff */
[----:B----4-:R-:W-:Y:S01]  /*3880*/  HADD2.F32 R27, -RZ, R26.H0_H0 ;  /* 0x2000001aff1b7230 */ /* 0x010fe20000004100 */
[----:B------:R-:W-:-:S04]  /*3890*/  PRMT R26, RZ, 0x7610, R26 ;  /* 0x00007610ff1a7816 */ /* 0x000fc8000000001a */
[----:B------:R-:W-:-:S04]  /*38a0*/  FMUL R27, R27, R12 ;  /* 0x0000000c1b1b7220 */ /* 0x000fc80000400000 */
[----:B------:R-:W-:-:S05]  /*38b0*/  FFMA R27, R142, R10, R27 ;  /* 0x0000000a8e1b7223 */ /* 0x000fca000000001b */
[----:B------:R-:W-:-:S05]  /*38c0*/  F2FP.SATFINITE.E5M2.F32.PACK_AB_MERGE_C R27, RZ, R27, RZ ;  /* 0x0000001bff1b723e */ /* 0x000fca00048060ff */
[----:B------:R4:W-:Y:S01]  /*38d0*/  @!P3 STG.E.U8 desc[UR14][R16.64+0x1], R27 ;  /* 0x0000011b1000b986 */ /* 0x0009e2000c10110e */
[----:B------:R-:W-:Y:S05]  /*38e0*/  @P4 BRA `(.L_x_46) ;  /* 0x0000000000044947 */ /* 0x000fea0003800000 */
[----:B------:R0:W5:Y:S02]  /*38f0*/  LDG.E.U8 R26, desc[UR14][R4.64+0x8] ;  /* 0x0000080e041a7981 */ /* 0x000164000c1e1100 */
.L_x_46:
[----:B------:R-:W-:Y:S05]  /*3900*/  BSYNC B1 ;  /* 0x0000000000017941 */ /* 0x000fea0003800000 */
.L_x_45:
[----:B-----5:R-:W-:Y:S01]  /*3910*/  LOP3.LUT R26, R26, 0xff, RZ, 0xc0, !PT ;  /* 0x000000ff1a1a7812 */ /* 0x020fe200078ec0ff */
[----:B------:R-:W-:Y:S01]  /*3920*/  BSSY B1, `(.L_x_47) ;  /* 0x000000b000017945 */ /* 0x000fe20003800000 */
[----:B------:R-:W-:Y:S02]  /*3930*/  ISETP.LT.OR P3, PT, R6, 0xa, !P0 ;  /* 0x0000000a0600780c */ /* 0x000fe40004761670 */
[----:B------:R-:W-:-:S05]  /*3940*/  F2FP.F16.E5M2.UNPACK_B R26, R26 ;  /* 0x0000001aff1a723e */ /* 0x000fca00020004ff */
[----:B----4-:R-:W-:-:S05]  /*3950*/  HADD2.F32 R27, -RZ, R26.H0_H0 ;  /* 0x2000001aff1b7230 */ /* 0x010fca0000004100 */
[----:B------:R-:W-:-:S04]  /*3960*/  FMUL R26, R27, R12 ;  /* 0x0000000c1b1a7220 */ /* 0x000fc80000400000 */
[----:B------:R-:W-:-:S05]  /*3970*/  FFMA R26, R145, R10, R26 ;  /* 0x0000000a911a7223 */ /* 0x000fca000000001a */
[----:B------:R-:W-:Y:S02]  /*3980*/  F2FP.SATFINITE.E5M2.F32.PACK_AB_MERGE_C R27, RZ, R26, RZ ;  /* 0x0000001aff1b723e */ /* 0x000fe400048060ff */
[----:B------:R-:W-:-:S03]  /*3990*/  PRMT R26, RZ, 0x7610, R26 ;  /* 0x00007610ff1a7816 */ /* 0x000fc6000000001a */
[----:B------:R4:W-:Y:S01]  /*39a0*/  @!P4 STG.E.U8 desc[UR14][R18.64+0x8], R27 ;  /* 0x0000081b1200c986 */ /* 0x0009e2000c10110e */
[----:B------:R-:W-:Y:S05]  /*39b0*/  @P3 BRA `(.L_x_48) ;  /* 0x0000000000043947 */ /* 0x000fea0003800000 */
[----:B------:R0:W5:Y:S02]  /*39c0*/  LDG.E.U8 R26, desc[UR14][R4.64+0x9] ;  /* 0x0000090e041a7981 */ /* 0x000164000c1e1100 */
.L_x_48:
[----:B------:R-:W-:Y:S05]  /*39d0*/  BSYNC B1 ;  /* 0x0000000000017941 */ /* 0x000fea0003800000 */
.L_x_47:
        /* <DEDUP_REMOVED lines=12> */
.L_x_50:
[----:B------:R-:W-:Y:S05]  /*3aa0*/  BSYNC B1 ;  /* 0x0000000000017941 */ /* 0x000fea0003800000 */
.L_x_49:
        /* <DEDUP_REMOVED lines=12> */
.L_x_52:
[----:B------:R-:W-:Y:S05]  /*3b70*/  BSYNC B1 ;  /* 0x0000000000017941 */ /* 0x000fea0003800000 */
.L_x_51:
        /* <DEDUP_REMOVED lines=12> */
.L_x_54:
[----:B------:R-:W-:Y:S05]  /*3c40*/  BSYNC B1 ;  /* 0x0000000000017941 */ /* 0x000fea0003800000 */
.L_x_53:
        /* <DEDUP_REMOVED lines=12> */
.L_x_56:
[----:B------:R-:W-:Y:S05]  /*3d10*/  BSYNC B1 ;  /* 0x0000000000017941 */ /* 0x000fea0003800000 */
.L_x_55:
        /* <DEDUP_REMOVED lines=12> */
.L_x_58:
[----:B------:R-:W-:Y:S05]  /*3de0*/  BSYNC B1 ;  /* 0x0000000000017941 */ /* 0x000fea0003800000 */
.L_x_57:
        /* <DEDUP_REMOVED lines=12> */
.L_x_60:
[----:B------:R-:W-:Y:S05]  /*3eb0*/  BSYNC B1 ;  /* 0x0000000000017941 */ /* 0x000fea0003800000 */
.L_x_59:
        /* <DEDUP_REMOVED lines=12> */
.L_x_62:
[----:B------:R-:W-:Y:S05]  /*3f80*/  BSYNC B1 ;  /* 0x0000000000017941 */ /* 0x000fea0003800000 */
.L_x_61:
        /* <DEDUP_REMOVED lines=12> */
.L_x_64:
[----:B------:R-:W-:Y:S05]  /*4050*/  BSYNC B1 ;  /* 0x0000000000017941 */ /* 0x000fea0003800000 */
.L_x_63:
        /* <DEDUP_REMOVED lines=12> */
.L_x_66:
[----:B------:R-:W-:Y:S05]  /*4120*/  BSYNC B1 ;  /* 0x0000000000017941 */ /* 0x000fea0003800000 */
.L_x_65:
        /* <DEDUP_REMOVED lines=12> */
.L_x_68:
[----:B------:R-:W-:Y:S05]  /*41f0*/  BSYNC B1 ;  /* 0x0000000000017941 */ /* 0x000fea0003800000 */
.L_x_67:
        /* <DEDUP_REMOVED lines=12> */
.L_x_70:
[----:B------:R-:W-:Y:S05]  /*42c0*/  BSYNC B1 ;  /* 0x0000000000017941 */ /* 0x000fea0003800000 */
.L_x_69:
        /* <DEDUP_REMOVED lines=12> */
.L_x_72:
[----:B------:R-:W-:Y:S05]  /*4390*/  BSYNC B1 ;  /* 0x0000000000017941 */ /* 0x000fea0003800000 */
.L_x_71:
        /* <DEDUP_REMOVED lines=12> */
.L_x_74:
[----:B------:R-:W-:Y:S05]  /*4460*/  BSYNC B1 ;  /* 0x0000000000017941 */ /* 0x000fea0003800000 */
.L_x_73:
        /* <DEDUP_REMOVED lines=12> */
.L_x_76:
[----:B------:R-:W-:Y:S05]  /*4530*/  BSYNC B1 ;  /* 0x0000000000017941 */ /* 0x000fea0003800000 */
.L_x_75:
        /* <DEDUP_REMOVED lines=12> */
.L_x_78:
[----:B------:R-:W-:Y:S05]  /*4600*/  BSYNC B1 ;  /* 0x0000000000017941 */ /* 0x000fea0003800000 */
.L_x_77:
        /* <DEDUP_REMOVED lines=12> */
.L_x_80:
[----:B------:R-:W-:Y:S05]  /*46d0*/  BSYNC B1 ;  /* 0x0000000000017941 */ /* 0x000fea0003800000 */
.L_x_79:
        /* <DEDUP_REMOVED lines=12> */
.L_x_82:
[----:B------:R-:W-:Y:S05]  /*47a0*/  BSYNC B1 ;  /* 0x0000000000017941 */ /* 0x000fea0003800000 */
.L_x_81:
        /* <DEDUP_REMOVED lines=12> */
.L_x_84:
[----:B------:R-:W-:Y:S05]  /*4870*/  BSYNC B1 ;  /* 0x0000000000017941 */ /* 0x000fea0003800000 */
.L_x_83:
        /* <DEDUP_REMOVED lines=12> */
.L_x_86:
[----:B------:R-:W-:Y:S05]  /*4940*/  BSYNC B1 ;  /* 0x0000000000017941 */ /* 0x000fea0003800000 */
.L_x_85:
        /* <DEDUP_REMOVED lines=12> */
.L_x_88:
[----:B------:R-:W-:Y:S05]  /*4a10*/  BSYNC B1 ;  /* 0x0000000000017941 */ /* 0x000fea0003800000 */
.L_x_87:
        /* <DEDUP_REMOVED lines=12> */
.L_x_90:
[----:B------:R-:W-:Y:S05]  /*4ae0*/  BSYNC B1 ;  /* 0x0000000000017941 */ /* 0x000fea0003800000 */
.L_x_89:
        /* <DEDUP_REMOVED lines=12> */
.L_x_92:
[----:B------:R-:W-:Y:S05]  /*4bb0*/  BSYNC B1 ;  /* 0x0000000000017941 */ /* 0x000fea0003800000 */
.L_x_91:
        /* <DEDUP_REMOVED lines=12> */
.L_x_94:
[----:B------:R-:W-:Y:S05]  /*4c80*/  BSYNC B1 ;  /* 0x0000000000017941 */ /* 0x000fea0003800000 */
.L_x_93:
        /* <DEDUP_REMOVED lines=12> */
.L_x_96:
[----:B------:R-:W-:Y:S05]  /*4d50*/  BSYNC B1 ;  /* 0x0000000000017941 */ /* 0x000fea0003800000 */
.L_x_95:
        /* <DEDUP_REMOVED lines=12> */
.L_x_98:
[----:B------:R-:W-:Y:S05]  /*4e20*/  BSYNC B1 ;  /* 0x0000000000017941 */ /* 0x000fea0003800000 */
.L_x_97:
        /* <DEDUP_REMOVED lines=12> */
.L_x_100:
[----:B------:R-:W-:Y:S05]  /*4ef0*/  BSYNC B1 ;  /* 0x0000000000017941 */ /* 0x000fea0003800000 */
.L_x_99:
        /* <DEDUP_REMOVED lines=12> */
.L_x_102:
[----:B------:R-:W-:Y:S05]  /*4fc0*/  BSYNC B1 ;  /* 0x0000000000017941 */ /* 0x000fea0003800000 */
.L_x_101:
        /* <DEDUP_REMOVED lines=12> */
.L_x_104:
[----:B------:R-:W-:Y:S05]  /*5090*/  BSYNC B1 ;  /* 0x0000000000017941 */ /* 0x000fea0003800000 */
.L_x_103:
        /* <DEDUP_REMOVED lines=12> */
.L_x_106:
[----:B------:R-:W-:Y:S05]  /*5160*/  BSYNC B1 ;  /* 0x0000000000017941 */ /* 0x000fea0003800000 */
.L_x_105:
        /* <DEDUP_REMOVED lines=12> */
.L_x_108:
[----:B------:R-:W-:Y:S05]  /*5230*/  BSYNC B1 ;  /* 0x0000000000017941 */ /* 0x000fea0003800000 */
.L_x_107:
        /* <DEDUP_REMOVED lines=12> */
.L_x_110:
[----:B------:R-:W-:Y:S05]  /*5300*/  BSYNC B1 ;  /* 0x0000000000017941 */ /* 0x000fea0003800000 */
.L_x_109:
        /* <DEDUP_REMOVED lines=12> */
.L_x_112:
[----:B------:R-:W-:Y:S05]  /*53d0*/  BSYNC B1 ;  /* 0x0000000000017941 */ /* 0x000fea0003800000 */
.L_x_111:
        /* <DEDUP_REMOVED lines=12> */
.L_x_114:
[----:B------:R-:W-:Y:S05]  /*54a0*/  BSYNC B1 ;  /* 0x0000000000017941 */ /* 0x000fea0003800000 */
.L_x_113:
        /* <DEDUP_REMOVED lines=12> */
.L_x_116:
[----:B------:R-:W-:Y:S05]  /*5570*/  BSYNC B1 ;  /* 0x0000000000017941 */ /* 0x000fea0003800000 */
.L_x_115:
        /* <DEDUP_REMOVED lines=12> */
.L_x_118:
[----:B------:R-:W-:Y:S05]  /*5640*/  BSYNC B1 ;  /* 0x0000000000017941 */ /* 0x000fea0003800000 */
.L_x_117:
        /* <DEDUP_REMOVED lines=12> */
.L_x_120:
[----:B------:R-:W-:Y:S05]  /*5710*/  BSYNC B1 ;  /* 0x0000000000017941 */ /* 0x000fea0003800000 */
.L_x_119:
        /* <DEDUP_REMOVED lines=12> */
.L_x_122:
[----:B------:R-:W-:Y:S05]  /*57e0*/  BSYNC B1 ;  /* 0x0000000000017941 */ /* 0x000fea0003800000 */
.L_x_121:
        /* <DEDUP_REMOVED lines=12> */
.L_x_124:
[----:B------:R-:W-:Y:S05]  /*58b0*/  BSYNC B1 ;  /* 0x0000000000017941 */ /* 0x000fea0003800000 */
.L_x_123:
        /* <DEDUP_REMOVED lines=12> */
.L_x_126:
[----:B------:R-:W-:Y:S05]  /*5980*/  BSYNC B1 ;  /* 0x0000000000017941 */ /* 0x000fea0003800000 */
.L_x_125:
        /* <DEDUP_REMOVED lines=12> */
.L_x_128:
[----:B------:R-:W-:Y:S05]  /*5a50*/  BSYNC B1 ;  /* 0x0000000000017941 */ /* 0x000fea0003800000 */
.L_x_127:
        /* <DEDUP_REMOVED lines=12> */
.L_x_130:
[----:B------:R-:W-:Y:S05]  /*5b20*/  BSYNC B1 ;  /* 0x0000000000017941 */ /* 0x000fea0003800000 */
.L_x_129:
        /* <DEDUP_REMOVED lines=12> */
.L_x_132:
[----:B------:R-:W-:Y:S05]  /*5bf0*/  BSYNC B1 ;  /* 0x0000000000017941 */ /* 0x000fea0003800000 */
.L_x_131:
        /* <DEDUP_REMOVED lines=12> */
.L_x_134:
[----:B------:R-:W-:Y:S05]  /*5cc0*/  BSYNC B1 ;  /* 0x0000000000017941 */ /* 0x000fea0003800000 */
.L_x_133:
        /* <DEDUP_REMOVED lines=12> */
.L_x_136:
[----:B------:R-:W-:Y:S05]  /*5d90*/  BSYNC B1 ;  /* 0x0000000000017941 */ /* 0x000fea0003800000 */
.L_x_135:
        /* <DEDUP_REMOVED lines=12> */
.L_x_138:
[----:B------:R-:W-:Y:S05]  /*5e60*/  BSYNC B1 ;  /* 0x0000000000017941 */ /* 0x000fea0003800000 */
.L_x_137:
        /* <DEDUP_REMOVED lines=12> */
.L_x_140:
[----:B------:R-:W-:Y:S05]  /*5f30*/  BSYNC B1 ;  /* 0x0000000000017941 */ /* 0x000fea0003800000 */
.L_x_139:
        /* <DEDUP_REMOVED lines=12> */
.L_x_142:
[----:B------:R-:W-:Y:S05]  /*6000*/  BSYNC B1 ;  /* 0x0000000000017941 */ /* 0x000fea0003800000 */
.L_x_141:
        /* <DEDUP_REMOVED lines=12> */
.L_x_144:
[----:B------:R-:W-:Y:S05]  /*60d0*/  BSYNC B1 ;  /* 0x0000000000017941 */ /* 0x000fea0003800000 */
.L_x_143:
        /* <DEDUP_REMOVED lines=12> */
.L_x_146:
[----:B------:R-:W-:Y:S05]  /*61a0*/  BSYNC B1 ;  /* 0x0000000000017941 */ /* 0x000fea0003800000 */
.L_x_145:
        /* <DEDUP_REMOVED lines=12> */
.L_x_148:
[----:B------:R-:W-:Y:S05]  /*6270*/  BSYNC B1 ;  /* 0x0000000000017941 */ /* 0x000fea0003800000 */
.L_x_147:
        /* <DEDUP_REMOVED lines=12> */
.L_x_150:
[----:B------:R-:W-:Y:S05]  /*6340*/  BSYNC B1 ;  /* 0x0000000000017941 */ /* 0x000fea0003800000 */
.L_x_149:
        /* <DEDUP_REMOVED lines=12> */
.L_x_152:
[----:B------:R-:W-:Y:S05]  /*6410*/  BSYNC B1 ;  /* 0x0000000000017941 */ /* 0x000fea0003800000 */
.L_x_151:
        /* <DEDUP_REMOVED lines=12> */
.L_x_154:
[----:B------:R-:W-:Y:S05]  /*64e0*/  BSYNC B1 ;  /* 0x0000000000017941 */ /* 0x000fea0003800000 */
.L_x_153:
        /* <DEDUP_REMOVED lines=12> */
.L_x_156:
[----:B------:R-:W-:Y:S05]  /*65b0*/  BSYNC B1 ;  /* 0x0000000000017941 */ /* 0x000fea0003800000 */
.L_x_155:
        /* <DEDUP_REMOVED lines=12> */
.L_x_158:
[----:B------:R-:W-:Y:S05]  /*6680*/  BSYNC B1 ;  /* 0x0000000000017941 */ /* 0x000fea0003800000 */
.L_x_157:
[----:B-----5:R-:W-:Y:S01]  /*6690*/  LOP3.LUT R26, R26, 0xff, RZ, 0xc0, !PT ;  /* 0x000000ff1a1a7812 */ /* 0x020fe200078ec0ff */
[----:B------:R-:W-:Y:S01]  /*66a0*/  BSSY B1, `(.L_x_159) ;  /* 0x000000b000017945 */ /* 0x000fe20003800000 */
[----:B------:R-:W-:Y:S02]  /*66b0*/  ISETP.LT.OR P0, PT, R6, 0x7a, !P0 ;  /* 0x0000007a0600780c */ /* 0x000fe40004701670 */
[----:B------:R-:W-:-:S05]  /*66c0*/  F2FP.F16.E5M2.UNPACK_B R26, R26 ;  /* 0x0000001aff1a723e */ /* 0x000fca00020004ff */
[----:B----4-:R-:W-:-:S05]  /*66d0*/  HADD2.F32 R27, -RZ, R26.H0_H0 ;  /* 0x2000001aff1b7230 */ /* 0x010fca0000004100 */
[----:B------:R-:W-:-:S04]  /*66e0*/  FMUL R26, R27, R12 ;  /* 0x0000000c1b1a7220 */ /* 0x000fc80000400000 */
[----:B------:R-:W-:Y:S01]  /*66f0*/  FFMA R26, R21, R10, R26 ;  /* 0x0000000a151a7223 */ /* 0x000fe2000000001a */
[----:B------:R-:W-:-:S04]  /*6700*/  PRMT R21, RZ, 0x7610, R21 ;  /* 0x00007610ff157816 */ /* 0x000fc80000000015 */
[----:B------:R-:W-:-:S05]  /*6710*/  F2FP.SATFINITE.E5M2.F32.PACK_AB_MERGE_C R27, RZ, R26, RZ ;  /* 0x0000001aff1b723e */ /* 0x000fca00048060ff */
[----:B------:R4:W-:Y:S01]  /*6720*/  @!P4 STG.E.U8 desc[UR14][R18.64+0x78], R27 ;  /* 0x0000781b1200c986 */ /* 0x0009e2000c10110e */
[----:B------:R-:W-:Y:S05]  /*6730*/  @P0 BRA `(.L_x_160) ;  /* 0x0000000000040947 */ /* 0x000fea0003800000 */
[----:B------:R0:W5:Y:S02]  /*6740*/  LDG.E.U8 R21, desc[UR14][R4.64+0x79] ;  /* 0x0000790e04157981 */ /* 0x000164000c1e1100 */
.L_x_160:
[----:B------:R-:W-:Y:S05]  /*6750*/  BSYNC B1 ;  /* 0x0000000000017941 */ /* 0x000fea0003800000 */
.L_x_159:
[----:B-----5:R-:W-:Y:S01]  /*6760*/  LOP3.LUT R21, R21, 0xff, RZ, 0xc0, !PT ;  /* 0x000000ff15157812 */ /* 0x020fe200078ec0ff */
[----:B------:R-:W-:Y:S01]  /*6770*/  BSSY B1, `(.L_x_161) ;  /* 0x000000b000017945 */ /* 0x000fe20003800000 */
[----:B------:R-:W-:Y:S02]  /*6780*/  ISETP.LT.OR P3, PT, R6, 0x79, !P1 ;  /* 0x000000790600780c */ /* 0x000fe40004f61670 */
[----:B------:R-:W-:Y:S02]  /*6790*/  F2FP.F16.E5M2.UNPACK_B R21, R21 ;  /* 0x00000015ff15723e */ /* 0x000fe400020004ff */
[----:B0-2---:R-:W-:-:S03]  /*67a0*/  PRMT R4, RZ, 0x7610, R4 ;  /* 0x00007610ff047816 */ /* 0x005fc60000000004 */
[----:B------:R-:W-:-:S05]  /*67b0*/  HADD2.F32 R21, -RZ, R21.H0_H0 ;  /* 0x20000015ff157230 */ /* 0x000fca0000004100 */
[----:B------:R-:W-:-:S04]  /*67c0*/  FMUL R21, R21, R12 ;  /* 0x0000000c15157220 */ /* 0x000fc80000400000 */
[----:B------:R-:W-:-:S05]  /*67d0*/  FFMA R21, R20, R10, R21 ;  /* 0x0000000a14157223 */ /* 0x000fca0000000015 */
[----:B------:R-:W-:-:S05]  /*67e0*/  F2FP.SATFINITE.E5M2.F32.PACK_AB_MERGE_C R21, RZ, R21, RZ ;  /* 0x00000015ff15723e */ /* 0x000fca00048060ff */
[----:B------:R0:W-:Y:S01]  /*67f0*/  @!P0 STG.E.U8 desc[UR14][R18.64+0x79], R21 ;  /* 0x0000791512008986 */ /* 0x0001e2000c10110e */
[----:B------:R-:W-:Y:S05]  /*6800*/  @P3 BRA `(.L_x_162) ;  /* 0x0000000000043947 */ /* 0x000fea0003800000 */
[----:B------:R2:W5:Y:S02]  /*6810*/  LDG.E.U8 R4, desc[UR14][R24.64+0x78] ;  /* 0x0000780e18047981 */ /* 0x000564000c1e1100 */
.L_x_162:
[----:B------:R-:W-:Y:S05]  /*6820*/  BSYNC B1 ;  /* 0x0000000000017941 */ /* 0x000fea0003800000 */
.L_x_161:
        /* <DEDUP_REMOVED lines=12> */
.L_x_164:
[----:B------:R-:W-:Y:S05]  /*68f0*/  BSYNC B1 ;  /* 0x0000000000017941 */ /* 0x000fea0003800000 */
.L_x_163:
[----:B------:R-:W-:Y:S05]  /*6900*/  @P1 BRA `(.L_x_165) ;  /* 0x0000001000281947 */ /* 0x000fea0003800000 */
[----:B-----5:R-:W-:-:S04]  /*6910*/  LOP3.LUT R4, R4, 0xff, RZ, 0xc0, !PT ;  /* 0x000000ff04047812 */ /* 0x020fc800078ec0ff */
[----:B------:R-:W-:-:S05]  /*6920*/  F2FP.F16.E5M2.UNPACK_B R4, R4 ;  /* 0x00000004ff04723e */ /* 0x000fca00020004ff */
[----:B0-----:R-:W-:-:S05]  /*6930*/  HADD2.F32 R5, -RZ, R4.H0_H0 ;  /* 0x20000004ff057230 */ /* 0x001fca0000004100 */
[----:B------:R-:W-:-:S04]  /*6940*/  FMUL R5, R5, R12 ;  /* 0x0000000c05057220 */ /* 0x000fc80000400000 */
[----:B------:R-:W-:-:S05]  /*6950*/  FFMA R5, R22, R10, R5 ;  /* 0x0000000a16057223 */ /* 0x000fca0000000005 */
[----:B------:R-:W-:-:S05]  /*6960*/  F2FP.SATFINITE.E5M2.F32.PACK_AB_MERGE_C R5, RZ, R5, RZ ;  /* 0x00000005ff05723e */ /* 0x000fca00048060ff */
[----:B------:R0:W-:Y:S01]  /*6970*/  STG.E.U8 desc[UR14][R16.64+0x79], R5 ;  /* 0x0000790510007986 */ /* 0x0001e2000c10110e */
[----:B------:R-:W-:Y:S05]  /*6980*/  BRA `(.L_x_165) ;  /* 0x0000001000087947 */ /* 0x000fea0003800000 */
.L_x_36:
[----:B------:R-:W-:Y:S01]  /*6990*/  ISETP.GE.AND P1, PT, R30, 0x1, PT ;  /* 0x000000011e00780c */ /* 0x000fe20003f26270 */
[-C--:B------:R-:W-:Y:S01]  /*69a0*/  FMUL R149, R149, R10.reuse ;  /* 0x0000000a95957220 */ /* 0x080fe20000400000 */
[-C--:B------:R-:W-:Y:S01]  /*69b0*/  FMUL R144, R144, R10.reuse ;  /* 0x0000000a90907220 */ /* 0x080fe20000400000 */
[----:B------:R-:W-:Y:S01]  /*69c0*/  ISETP.GE.AND P0, PT, R30, 0x9, PT ;  /* 0x000000091e00780c */ /* 0x000fe20003f06270 */
[-C--:B------:R-:W-:Y:S01]  /*69d0*/  FMUL R147, R147, R10.reuse ;  /* 0x0000000a93937220 */ /* 0x080fe20000400000 */
[----:B------:R-:W-:Y:S01]  /*69e0*/  ISETP.LT.OR P4, PT, R6, 0x1, !P1 ;  /* 0x000000010600780c */ /* 0x000fe20004f81670 */
[-C--:B------:R-:W-:Y:S01]  /*69f0*/  FMUL R142, R142, R10.reuse ;  /* 0x0000000a8e8e7220 */ /* 0x080fe20000400000 */
[----:B------:R-:W-:Y:S01]  /*6a00*/  ISETP.LT.OR P5, PT, R6, 0x2, !P1 ;  /* 0x000000020600780c */ /* 0x000fe20004fa1670 */
[-C--:B------:R-:W-:Y:S01]  /*6a10*/  FMUL R145, R145, R10.reuse ;  /* 0x0000000a91917220 */ /* 0x080fe20000400000 */
[----:B------:R-:W-:Y:S01]  /*6a20*/  F2FP.SATFINITE.E5M2.F32.PACK_AB_MERGE_C R149, RZ, R149, RZ ;  /* 0x00000095ff95723e */ /* 0x000fe200048060ff */
[----:B------:R-:W-:Y:S01]  /*6a30*/  FMUL R140, R140, R10 ;  /* 0x0000000a8c8c7220 */ /* 0x000fe20000400000 */
[----:B------:R-:W-:Y:S01]  /*6a40*/  F2FP.SATFINITE.E5M2.F32.PACK_AB_MERGE_C R5, RZ, R144, RZ ;  /* 0x00000090ff05723e */ /* 0x000fe200048060ff */
[-C--:B------:R-:W-:Y:S01]  /*6a50*/  FMUL R143, R143, R10.reuse ;  /* 0x0000000a8f8f7220 */ /* 0x080fe20000400000 */
[----:B------:R-:W-:Y:S01]  /*6a60*/  ISETP.LT.OR P3, PT, R6, 0x1, !P0 ;  /* 0x000000010600780c */ /* 0x000fe20004761670 */
[-C--:B------:R-:W-:Y:S01]  /*6a70*/  FMUL R138, R138, R10.reuse ;  /* 0x0000000a8a8a7220 */ /* 0x080fe20000400000 */
[C---:B------:R-:W-:Y:S01]  /*6a80*/  ISETP.LT.OR P6, PT, R6.reuse, 0xa, !P1 ;  /* 0x0000000a0600780c */ /* 0x040fe20004fc1670 */
[-C--:B------:R-:W-:Y:S01]  /*6a90*/  FMUL R141, R141, R10.reuse ;  /* 0x0000000a8d8d7220 */ /* 0x080fe20000400000 */
[----:B------:R-:W-:Y:S01]  /*6aa0*/  F2FP.SATFINITE.E5M2.F32.PACK_AB_MERGE_C R147, RZ, R147, RZ ;  /* 0x00000093ff93723e */ /* 0x000fe200048060ff */
[----:B------:R-:W-:Y:S01]  /*6ab0*/  @!P4 STG.E.U8 desc[UR14][R18.64], R149 ;  /* 0x000000951200c986 */ /* 0x000fe2000c10110e */
[----:B------:R-:W-:Y:S01]  /*6ac0*/  ISETP.LT.OR P4, PT, R6, 0x2, !P0 ;  /* 0x000000020600780c */ /* 0x000fe20004781670 */
[----:B------:R-:W-:Y:S01]  /*6ad0*/  FMUL R136, R136, R10 ;  /* 0x0000000a88887220 */ /* 0x000fe20000400000 */
[----:B------:R-:W-:Y:S01]  /*6ae0*/  F2FP.SATFINITE.E5M2.F32.PACK_AB_MERGE_C R25, RZ, R142, RZ ;  /* 0x0000008eff19723e */ /* 0x000fe200048060ff */
[----:B------:R0:W-:Y:S01]  /*6af0*/  @!P5 STG.E.U8 desc[UR14][R18.64+0x1], R5 ;  /* 0x000001051200d986 */ /* 0x0001e2000c10110e */
[C---:B------:R-:W-:Y:S01]  /*6b00*/  ISETP.LT.OR P5, PT, R6.reuse, 0x9, !P1 ;  /* 0x000000090600780c */ /* 0x040fe20004fa1670 */
[-C--:B------:R-:W-:Y:S01]  /*6b10*/  FMUL R139, R139, R10.reuse ;  /* 0x0000000a8b8b7220 */ /* 0x080fe20000400000 */
[----:B------:R-:W-:Y:S01]  /*6b20*/  F2FP.SATFINITE.E5M2.F32.PACK_AB_MERGE_C R145, RZ, R145, RZ ;  /* 0x00000091ff91723e */ /* 0x000fe200048060ff */
[----:B------:R-:W-:Y:S01]  /*6b30*/  @!P3 STG.E.U8 desc[UR14][R16.64], R147 ;  /* 0x000000931000b986 */ /* 0x000fe2000c10110e */
[----:B------:R-:W-:Y:S01]  /*6b40*/  ISETP.LT.OR P3, PT, R6, 0x9, !P0 ;  /* 0x000000090600780c */ /* 0x000fe20004761670 */
[-C--:B------:R-:W-:Y:S01]  /*6b50*/  FMUL R134, R134, R10.reuse ;  /* 0x0000000a86867220 */ /* 0x080fe20000400000 */
[----:B------:R-:W-:Y:S01]  /*6b60*/  F2FP.SATFINITE.E5M2.F32.PACK_AB_MERGE_C R143, RZ, R143, RZ ;  /* 0x0000008fff8f723e */ /* 0x000fe200048060ff */
[-C--:B------:R-:W-:Y:S01]  /*6b70*/  FMUL R137, R137, R10.reuse ;  /* 0x0000000a89897220 */ /* 0x080fe20000400000 */
[----:B------:R-:W-:Y:S01]  /*6b80*/  F2FP.SATFINITE.E5M2.F32.PACK_AB_MERGE_C R141, RZ, R141, RZ ;  /* 0x0000008dff8d723e */ /* 0x000fe200048060ff */
[----:B------:R1:W-:Y:S01]  /*6b90*/  @!P4 STG.E.U8 desc[UR14][R16.64+0x1], R25 ;  /* 0x000001191000c986 */ /* 0x0003e2000c10110e */
[----:B------:R-:W-:Y:S01]  /*6ba0*/  ISETP.LT.OR P4, PT, R6, 0xa, !P0 ;  /* 0x0000000a0600780c */ /* 0x000fe20004781670 */
[----:B------:R-:W-:Y:S01]  /*6bb0*/  FMUL R132, R132, R10 ;  /* 0x0000000a84847220 */ /* 0x000fe20000400000 */
[----:B0-----:R-:W-:Y:S01]  /*6bc0*/  F2FP.SATFINITE.E5M2.F32.PACK_AB_MERGE_C R5, RZ, R140, RZ ;  /* 0x0000008cff05723e */ /* 0x001fe200048060ff */
[----:B------:R-:W-:Y:S01]  /*6bd0*/  @!P5 STG.E.U8 desc[UR14][R18.64+0x8], R145 ;  /* 0x000008911200d986 */ /* 0x000fe2000c10110e */
[C---:B------:R-:W-:Y:S01]  /*6be0*/  ISETP.LT.OR P5, PT, R6.reuse, 0x11, !P1 ;  /* 0x000000110600780c */ /* 0x040fe20004fa1670 */
[-C--:B------:R-:W-:Y:S01]  /*6bf0*/  FMUL R135, R135, R10.reuse ;  /* 0x0000000a87877220 */ /* 0x080fe20000400000 */
[----:B------:R-:W-:Y:S01]  /*6c00*/  F2FP.SATFINITE.E5M2.F32.PACK_AB_MERGE_C R139, RZ, R139, RZ ;  /* 0x0000008bff8b723e */ /* 0x000fe200048060ff */
[----:B------:R0:W-:Y:S01]  /*6c10*/  @!P6 STG.E.U8 desc[UR14][R18.64+0x9], R5 ;  /* 0x000009051200e986 */ /* 0x0001e2000c10110e */
[----:B------:R-:W-:Y:S01]  /*6c20*/  ISETP.LT.OR P6, PT, R6, 0x12, !P1 ;  /* 0x000000120600780c */ /* 0x000fe20004fc1670 */
[----:B------:R-:W-:Y:S01]  /*6c30*/  FMUL R130, R130, R10 ;  /* 0x0000000a82827220 */ /* 0x000fe20000400000 */
[----:B------:R-:W-:Y:S01]  /*6c40*/  F2FP.SATFINITE.E5M2.F32.PACK_AB_MERGE_C R137, RZ, R137, RZ ;  /* 0x00000089ff89723e */ /* 0x000fe200048060ff */
[----:B------:R-:W-:Y:S01]  /*6c50*/  @!P3 STG.E.U8 desc[UR14][R16.64+0x8], R143 ;  /* 0x0000088f1000b986 */ /* 0x000fe2000c10110e */
[----:B-1----:R-:W-:Y:S01]  /*6c60*/  F2FP.SATFINITE.E5M2.F32.PACK_AB_MERGE_C R25, RZ, R138, RZ ;  /* 0x0000008aff19723e */ /* 0x002fe200048060ff */
[-C--:B------:R-:W-:Y:S01]  /*6c70*/  FMUL R133, R133, R10.reuse ;  /* 0x0000000a85857220 */ /* 0x080fe20000400000 */
[----:B------:R-:W-:Y:S01]  /*6c80*/  ISETP.LT.OR P3, PT, R6, 0x11, !P0 ;  /* 0x000000110600780c */ /* 0x000fe20004761670 */
[-C--:B------:R-:W-:Y:S01]  /*6c90*/  FMUL R128, R128, R10.reuse ;  /* 0x0000000a80807220 */ /* 0x080fe20000400000 */
[----:B------:R-:W-:Y:S01]  /*6ca0*/  F2FP.SATFINITE.E5M2.F32.PACK_AB_MERGE_C R135, RZ, R135, RZ ;  /* 0x00000087ff87723e */ /* 0x000fe200048060ff */
[----:B------:R1:W-:Y:S01]  /*6cb0*/  @!P4 STG.E.U8 desc[UR14][R16.64+0x9], R25 ;  /* 0x000009191000c986 */ /* 0x0003e2000c10110e */
[C---:B------:R-:W-:Y:S01]  /*6cc0*/  ISETP.LT.OR P4, PT, R6.reuse, 0x12, !P0 ;  /* 0x000000120600780c */ /* 0x040fe20004781670 */
[----:B------:R-:W-:Y:S01]  /*6cd0*/  FMUL R131, R131, R10 ;  /* 0x0000000a83837220 */ /* 0x000fe20000400000 */
[----:B0-----:R-:W-:Y:S01]  /*6ce0*/  F2FP.SATFINITE.E5M2.F32.PACK_AB_MERGE_C R5, RZ, R136, RZ ;  /* 0x00000088ff05723e */ /* 0x001fe200048060ff */
[----:B------:R-:W-:Y:S01]  /*6cf0*/  @!P5 STG.E.U8 desc[UR14][R18.64+0x10], R141 ;  /* 0x0000108d1200d986 */ /* 0x000fe2000c10110e */
[----:B------:R-:W-:Y:S01]  /*6d00*/  ISETP.LT.OR P5, PT, R6, 0x19, !P1 ;  /* 0x000000190600780c */ /* 0x000fe20004fa1670 */
[-C--:B------:R-:W-:Y:S01]  /*6d10*/  FMUL R126, R126, R10.reuse ;  /* 0x0000000a7e7e7220 */ /* 0x080fe20000400000 */
[----:B------:R-:W-:Y:S01]  /*6d20*/  F2FP.SATFINITE.E5M2.F32.PACK_AB_MERGE_C R133, RZ, R133, RZ ;  /* 0x00000085ff85723e */ /* 0x000fe200048060ff */
[----:B------:R0:W-:Y:S01]  /*6d30*/  @!P6 STG.E.U8 desc[UR14][R18.64+0x11], R5 ;  /* 0x000011051200e986 */ /* 0x0001e2000c10110e */
[----:B------:R-:W-:Y:S01]  /*6d40*/  ISETP.LT.OR P6, PT, R6, 0x1a, !P1 ;  /* 0x0000001a0600780c */ /* 0x000fe20004fc1670 */
[-C--:B------:R-:W-:Y:S01]  /*6d50*/  FMUL R129, R129, R10.reuse ;  /* 0x0000000a81817220 */ /* 0x080fe20000400000 */
[----:B------:R-:W-:Y:S01]  /*6d60*/  FMUL R124, R124, R10 ;  /* 0x0000000a7c7c7220 */ /* 0x000fe20000400000 */
[----:B-1----:R-:W-:Y:S01]  /*6d70*/  F2FP.SATFINITE.E5M2.F32.PACK_AB_MERGE_C R25, RZ, R134, RZ ;  /* 0x00000086ff19723e */ /* 0x002fe200048060ff */
[----:B------:R-:W-:Y:S01]  /*6d80*/  @!P3 STG.E.U8 desc[UR14][R16.64+0x10], R139 ;  /* 0x0000108b1000b986 */ /* 0x000fe2000c10110e */
[C---:B------:R-:W-:Y:S01]  /*6d90*/  ISETP.LT.OR P3, PT, R6.reuse, 0x19, !P0 ;  /* 0x000000190600780c */ /* 0x040fe20004761670 */
        /* <DEDUP_REMOVED lines=37> */
[-C--:B------:R-:W-:Y:S01]  /*6ff0*/  FMUL R112, R112, R10.reuse ;  /* 0x0000000a70707220 */ /* 0x080fe20000400000 */
        /* <DEDUP_REMOVED lines=81> */
[C---:B------:R-:W-:Y:S01]  /*7510*/  ISETP.LT.OR P6, PT, R6.reuse, 0x52, !P1 ;  /* 0x000000520600780c */ /* 0x040fe20004fc1670 */
        /* <DEDUP_REMOVED lines=22> */
[----:B------:R-:W-:-:S02]  /*7680*/  ISETP.LT.OR P3, PT, R6, 0x59, !P0 ;  /* 0x000000590600780c */ /* 0x000fc40004761670 */
[----:B------:R-:W-:Y:S01]  /*7690*/  F2FP.SATFINITE.E5M2.F32.PACK_AB_MERGE_C R91, RZ, R91, RZ ;  /* 0x0000005bff5b723e */ /* 0x000fe200048060ff */
[----:B------:R1:W-:Y:S01]  /*76a0*/  @!P4 STG.E.U8 desc[UR14][R16.64+0x51], R25 ;  /* 0x000051191000c986 */ /* 0x0003e2000c10110e */
[C---:B------:R-:W-:Y:S02]  /*76b0*/  ISETP.LT.OR P4, PT, R6.reuse, 0x5a, !P0 ;  /* 0x0000005a0600780c */ /* 0x040fe40004781670 */
[----:B0-----:R-:W-:Y:S01]  /*76c0*/  F2FP.SATFINITE.E5M2.F32.PACK_AB_MERGE_C R5, RZ, R100, RZ ;  /* 0x00000064ff05723e */ /* 0x001fe200048060ff */
[----:B------:R-:W-:Y:S01]  /*76d0*/  @!P5 STG.E.U8 desc[UR14][R18.64+0x58], R105 ;  /* 0x000058691200d986 */ /* 0x000fe2000c10110e */
[C---:B------:R-:W-:Y:S02]  /*76e0*/  ISETP.LT.OR P5, PT, R6.reuse, 0x61, !P1 ;  /* 0x000000610600780c */ /* 0x040fe40004fa1670 */
[----:B------:R-:W-:Y:S01]  /*76f0*/  F2FP.SATFINITE.E5M2.F32.PACK_AB_MERGE_C R21, RZ, R21, RZ ;  /* 0x00000015ff15723e */ /* 0x000fe200048060ff */
[----:B------:R0:W-:Y:S01]  /*7700*/  @!P6 STG.E.U8 desc[UR14][R18.64+0x59], R5 ;  /* 0x000059051200e986 */ /* 0x0001e2000c10110e */
[----:B------:R-:W-:-:S02]  /*7710*/  ISETP.LT.OR P6, PT, R6, 0x62, !P1 ;  /* 0x000000620600780c */ /* 0x000fc40004fc1670 */
[----:B------:R-:W-:Y:S01]  /*7720*/  F2FP.SATFINITE.E5M2.F32.PACK_AB_MERGE_C R23, RZ, R23, RZ ;  /* 0x00000017ff17723e */ /* 0x000fe200048060ff */
[----:B------:R-:W-:Y:S01]  /*7730*/  @!P3 STG.E.U8 desc[UR14][R16.64+0x58], R103 ;  /* 0x000058671000b986 */ /* 0x000fe2000c10110e */
[----:B-1----:R-:W-:Y:S02]  /*7740*/  F2FP.SATFINITE.E5M2.F32.PACK_AB_MERGE_C R25, RZ, R98, RZ ;  /* 0x00000062ff19723e */ /* 0x002fe400048060ff */
[C---:B------:R-:W-:Y:S02]  /*7750*/  ISETP.LT.OR P3, PT, R6.reuse, 0x61, !P0 ;  /* 0x000000610600780c */ /* 0x040fe40004761670 */
[----:B------:R-:W-:Y:S01]  /*7760*/  F2FP.SATFINITE.E5M2.F32.PACK_AB_MERGE_C R27, RZ, R22, RZ ;  /* 0x00000016ff1b723e */ /* 0x000fe200048060ff */
[----:B------:R1:W-:Y:S01]  /*7770*/  @!P4 STG.E.U8 desc[UR14][R16.64+0x59], R25 ;  /* 0x000059191000c986 */ /* 0x0003e2000c10110e */
[C---:B------:R-:W-:Y:S02]  /*7780*/  ISETP.LT.OR P4, PT, R6.reuse, 0x62, !P0 ;  /* 0x000000620600780c */ /* 0x040fe40004781670 */
[----:B0-----:R-:W-:Y:S01]  /*7790*/  F2FP.SATFINITE.E5M2.F32.PACK_AB_MERGE_C R5, RZ, R96, RZ ;  /* 0x00000060ff05723e */ /* 0x001fe200048060ff */
[----:B------:R-:W-:Y:S01]  /*77a0*/  @!P5 STG.E.U8 desc[UR14][R18.64+0x60], R101 ;  /* 0x000060651200d986 */ /* 0x000fe2000c10110e */
[----:B------:R-:W-:-:S03]  /*77b0*/  ISETP.LT.OR P5, PT, R6, 0x69, !P1 ;  /* 0x000000690600780c */ /* 0x000fc60004fa1670 */
[----:B------:R0:W-:Y:S01]  /*77c0*/  @!P6 STG.E.U8 desc[UR14][R18.64+0x61], R5 ;  /* 0x000061051200e986 */ /* 0x0001e2000c10110e */
[C---:B------:R-:W-:Y:S02]  /*77d0*/  ISETP.LT.OR P6, PT, R6.reuse, 0x6a, !P1 ;  /* 0x0000006a0600780c */ /* 0x040fe40004fc1670 */
[----:B-1----:R-:W-:Y:S01]  /*77e0*/  F2FP.SATFINITE.E5M2.F32.PACK_AB_MERGE_C R25, RZ, R94, RZ ;  /* 0x0000005eff19723e */ /* 0x002fe200048060ff */
[----:B------:R-:W-:Y:S01]  /*77f0*/  @!P3 STG.E.U8 desc[UR14][R16.64+0x60], R99 ;  /* 0x000060631000b986 */ /* 0x000fe2000c10110e */
[----:B------:R-:W-:-:S03]  /*7800*/  ISETP.LT.OR P3, PT, R6, 0x69, !P0 ;  /* 0x000000690600780c */ /* 0x000fc60004761670 */
        /* <DEDUP_REMOVED lines=12> */
[C---:B------:R-:W-:Y:S01]  /*78d0*/  ISETP.LT.OR P1, PT, R6.reuse, 0x7a, !P1 ;  /* 0x0000007a0600780c */ /* 0x040fe20004f21670 */
[----:B------:R2:W-:Y:S01]  /*78e0*/  @!P5 STG.E.U8 desc[UR14][R18.64+0x70], R93 ;  /* 0x0000705d1200d986 */ /* 0x0005e2000c10110e */
[C---:B------:R-:W-:Y:S02]  /*78f0*/  ISETP.LT.OR P5, PT, R6.reuse, 0x72, !P0 ;  /* 0x000000720600780c */ /* 0x040fe400047a1670 */
[----:B0-----:R-:W-:Y:S01]  /*7900*/  F2FP.SATFINITE.E5M2.F32.PACK_AB_MERGE_C R5, RZ, R88, RZ ;  /* 0x00000058ff05723e */ /* 0x001fe200048060ff */
[----:B------:R2:W-:Y:S01]  /*7910*/  @!P6 STG.E.U8 desc[UR14][R18.64+0x71], R89 ;  /* 0x000071591200e986 */ /* 0x0005e2000c10110e */
[C---:B------:R-:W-:Y:S02]  /*7920*/  ISETP.LT.OR P6, PT, R6.reuse, 0x79, !P0 ;  /* 0x000000790600780c */ /* 0x040fe400047c1670 */
[----:B------:R-:W-:Y:S01]  /*7930*/  ISETP.LT.OR P0, PT, R6, 0x7a, !P0 ;  /* 0x0000007a0600780c */ /* 0x000fe20004701670 */
[----:B------:R2:W-:Y:S01]  /*7940*/  @!P3 STG.E.U8 desc[UR14][R16.64+0x70], R91 ;  /* 0x0000705b1000b986 */ /* 0x0005e2000c10110e */
[----:B-1----:R-:W-:-:S05]  /*7950*/  F2FP.SATFINITE.E5M2.F32.PACK_AB_MERGE_C R25, RZ, R20, RZ ;  /* 0x00000014ff19723e */ /* 0x002fca00048060ff */
[----:B------:R2:W-:Y:S04]  /*7960*/  @!P5 STG.E.U8 desc[UR14][R16.64+0x71], R5 ;  /* 0x000071051000d986 */ /* 0x0005e8000c10110e */
[----:B------:R2:W-:Y:S04]  /*7970*/  @!P4 STG.E.U8 desc[UR14][R18.64+0x78], R21 ;  /* 0x000078151200c986 */ /* 0x0005e8000c10110e */
[----:B------:R2:W-:Y:S04]  /*7980*/  @!P1 STG.E.U8 desc[UR14][R18.64+0x79], R25 ;  /* 0x0000791912009986 */ /* 0x0005e8000c10110e */
[----:B------:R2:W-:Y:S04]  /*7990*/  @!P6 STG.E.U8 desc[UR14][R16.64+0x78], R23 ;  /* 0x000078171000e986 */ /* 0x0005e8000c10110e */
[----:B------:R2:W-:Y:S02]  /*79a0*/  @!P0 STG.E.U8 desc[UR14][R16.64+0x79], R27 ;  /* 0x0000791b10008986 */ /* 0x0005e4000c10110e */
.L_x_165:
[----:B------:R-:W-:Y:S05]  /*79b0*/  BSYNC B0 ;  /* 0x0000000000007941 */ /* 0x000fea0003800000 */
.L_x_35:
[C---:B------:R-:W-:Y:S01]  /*79c0*/  LEA R2, P0, R8.reuse, R2, 0x1 ;  /* 0x0000000208027211 */ /* 0x040fe200078008ff */
[----:B------:R-:W-:Y:S01]  /*79d0*/  ULDC.64 UR6, c[0x0][0x650] ;  /* 0x0001940000067ab9 */ /* 0x000fe20000000a00 */
[----:B-----5:R-:W-:Y:S01]  /*79e0*/  IMAD.U32 R4, RZ, RZ, UR12 ;  /* 0x0000000cff047e24 */ /* 0x020fe2000f8e00ff */
[----:B0-2---:R-:W-:Y:S01]  /*79f0*/  PRMT R16, RZ, 0x7610, R16 ;  /* 0x00007610ff107816 */ /* 0x005fe20000000010 */
[----:B------:R-:W-:Y:S01]  /*7a00*/  IMAD.MOV.U32 R6, RZ, RZ, -0x1 ;  /* 0xffffffffff067424 */ /* 0x000fe200078e00ff */
[----:B------:R-:W-:Y:S01]  /*7a10*/  LEA.HI.X R3, R8, R3, R0, 0x1, P0 ;  /* 0x0000000308037211 */ /* 0x000fe200000f0c00 */
[----:B------:R0:W-:Y:S01]  /*7a20*/  SYNCS.ARRIVE.TRANS64.A1T0 RZ, [R4+UR22], RZ ;  /* 0x000000ff04ff79a7 */ /* 0x0001e20008100016 */
[----:B------:R-:W-:Y:S01]  /*7a30*/  ISETP.GE.U32.AND P0, PT, R2, UR6, PT ;  /* 0x0000000602007c0c */ /* 0x000fe2000bf06070 */
[----:B------:R-:W-:-:S03]  /*7a40*/  IMAD.MOV.U32 R5, RZ, RZ, -0x1 ;  /* 0xffffffffff057424 */ /* 0x000fc600078e00ff */
[----:B------:R-:W-:Y:S01]  /*7a50*/  ISETP.GE.U32.AND.EX P0, PT, R3, UR7, PT, P0 ;  /* 0x0000000703007c0c */ /* 0x000fe2000bf06100 */
[----:B0-----:R-:W-:-:S12]  /*7a60*/  IMAD.MOV.U32 R4, RZ, RZ, -0x1 ;  /* 0xffffffffff047424 */ /* 0x001fd800078e00ff */
[----:B------:R-:W-:Y:S05]  /*7a70*/  @P0 BRA `(.L_x_166) ;  /* 0x0000000400600947 */ /* 0x000fea0003800000 */
[----:B------:R-:W0:Y:S01]  /*7a80*/  S2R R26, SR_CTAID.X ;  /* 0x00000000001a7919 */ /* 0x000e220000002500 */
[----:B------:R-:W2:Y:S01]  /*7a90*/  LDC.64 R20, c[0x0][0x628] ;  /* 0x00018a00ff147b82 */ /* 0x000ea20000000a00 */
[----:B------:R-:W-:Y:S01]  /*7aa0*/  ULDC UR6, c[0x0][0x150] ;  /* 0x0000540000067ab9 */ /* 0x000fe20000000800 */
[----:B-1--4-:R-:W-:Y:S01]  /*7ab0*/  IMAD.MOV.U32 R18, RZ, RZ, R2 ;  /* 0x000000ffff127224 */ /* 0x012fe200078e0002 */
[----:B------:R-:W1:Y:S01]  /*7ac0*/  S2R R28, SR_CTAID.Y ;  /* 0x00000000001c7919 */ /* 0x000e620000002600 */
[----:B------:R-:W-:-:S04]  /*7ad0*/  IMAD.MOV.U32 R19, RZ, RZ, R3 ;  /* 0x000000ffff137224 */ /* 0x000fc800078e0003 */
[----:B------:R-:W4:Y:S08]  /*7ae0*/  LDC R29, c[0x0][0x144] ;  /* 0x00005100ff1d7b82 */ /* 0x000f300000000800 */
[----:B------:R-:W1:Y:S08]  /*7af0*/  LDC R6, c[0x0][0x630] ;  /* 0x00018c00ff067b82 */ /* 0x000e700000000800 */
[----:B---3--:R-:W3:Y:S01]  /*7b00*/  LDC.64 R24, c[0x0][0x620] ;  /* 0x00018800ff187b82 */ /* 0x008ee20000000a00 */
[----:B--2---:R-:W-:-:S04]  /*7b10*/  ISETP.NE.U32.AND P0, PT, R20, RZ, PT ;  /* 0x000000ff1400720c */ /* 0x004fc80003f05070 */
[----:B------:R-:W-:Y:S02]  /*7b20*/  ISETP.NE.AND.EX P0, PT, R21, RZ, PT, P0 ;  /* 0x000000ff1500720c */ /* 0x000fe40003f05300 */
[----:B0-----:R-:W-:-:S05]  /*7b30*/  I2FP.F32.U32 R4, R26 ;  /* 0x0000001a00047245 */ /* 0x001fca0000201000 */
[----:B------:R-:W-:-:S04]  /*7b40*/  FMUL R4, R4, UR6 ;  /* 0x0000000604047c20 */ /* 0x000fc80008400000 */
[----:B------:R0:W2:Y:S02]  /*7b50*/  F2I.U32.TRUNC.NTZ R27, R4 ;  /* 0x00000004001b7305 */ /* 0x0000a4000020f000 */
[----:B-1--4-:R-:W-:Y:S05]  /*7b60*/  @!P0 BRA `(.L_x_167) ;  /* 0x0000000000288947 */ /* 0x012fea0003800000 */
[----:B------:R-:W1:Y:S02]  /*7b70*/  LDC R5, c[0x0][0x634] ;  /* 0x00018d00ff057b82 */ /* 0x000e640000000800 */
[----:B-1----:R-:W-:-:S05]  /*7b80*/  IADD3 R19, P0, R2, R5, RZ ;  /* 0x0000000502137210 */ /* 0x002fca0007f1e0ff */
[----:B------:R-:W-:-:S04]  /*7b90*/  IMAD.X R23, RZ, RZ, R3, P0 ;  /* 0x000000ffff177224 */ /* 0x000fc800000e0603 */
[----:B0-----:R-:W-:-:S04]  /*7ba0*/  IMAD.WIDE.U32 R4, R23, R20, RZ ;  /* 0x0000001417047225 */ /* 0x001fc800078e00ff */
[----:B------:R-:W-:-:S04]  /*7bb0*/  IMAD.WIDE.U32 R16, P0, R19, R21, R4 ;  /* 0x0000001513107225 */ /* 0x000fc80007800004 */
[----:B------:R-:W-:-:S04]  /*7bc0*/  IMAD.WIDE.U32 R4, R19, R20, RZ ;  /* 0x0000001413047225 */ /* 0x000fc800078e00ff */
[----:B------:R-:W-:Y:S01]  /*7bd0*/  IMAD.X R19, RZ, RZ, RZ, P0 ;  /* 0x000000ffff137224 */ /* 0x000fe200000e06ff */
[----:B------:R-:W-:Y:S01]  /*7be0*/  IADD3 RZ, P0, R5, R16, RZ ;  /* 0x0000001005ff7210 */ /* 0x000fe20007f1e0ff */
[----:B------:R-:W-:-:S04]  /*7bf0*/  IMAD.MOV.U32 R18, RZ, RZ, R17 ;  /* 0x000000ffff127224 */ /* 0x000fc800078e0011 */
[----:B------:R-:W-:-:S08]  /*7c00*/  IMAD.WIDE.U32.X R18, R23, R21, R18, P0 ;  /* 0x0000001517127225 */ /* 0x000fd000000e0412 */
.L_x_167:
[-CC-:B------:R-:W-:Y:S01]  /*7c10*/  SHF.R.U64 R22, R18, R6.reuse, R19.reuse ;  /* 0x0000000612167219 */ /* 0x180fe20000001213 */
[----:B------:R-:W1:Y:S01]  /*7c20*/  LDC.64 R32, c[0x0][0x640] ;  /* 0x00019000ff207b82 */ /* 0x000e620000000a00 */
[----:B0-----:R-:W-:Y:S01]  /*7c30*/  SHF.R.U32.HI R4, RZ, R6, R19 ;  /* 0x00000006ff047219 */ /* 0x001fe20000011613 */
[----:B--2---:R-:W-:Y:S01]  /*7c40*/  IMAD.MOV R27, RZ, RZ, -R27 ;  /* 0x000000ffff1b7224 */ /* 0x004fe200078e0a1b */
[----:B------:R-:W-:Y:S01]  /*7c50*/  IADD3 R17, P0, RZ, -R22, RZ ;  /* 0x80000016ff117210 */ /* 0x000fe20007f1e0ff */
[----:B------:R-:W-:Y:S01]  /*7c60*/  ULDC UR6, c[0x0][0x154] ;  /* 0x0000550000067ab9 */ /* 0x000fe20000000800 */
[----:B------:R-:W-:Y:S02]  /*7c70*/  IMAD.MOV.U32 R19, RZ, RZ, 0x1 ;  /* 0x00000001ff137424 */ /* 0x000fe400078e00ff */
[----:B------:R-:W-:Y:S01]  /*7c80*/  IMAD R27, R29, R27, R26 ;  /* 0x0000001b1d1b7224 */ /* 0x000fe200078e021a */
[----:B------:R-:W0:Y:S01]  /*7c90*/  LDC R16, c[0x0][0x618] ;  /* 0x00018600ff107b82 */ /* 0x000e220000000800 */
[----:B------:R-:W-:-:S04]  /*7ca0*/  IMAD.X R5, RZ, RZ, ~R4, P0 ;  /* 0x000000ffff057224 */ /* 0x000fc800000e0e04 */
[-C--:B---3--:R-:W-:Y:S02]  /*7cb0*/  IMAD R6, R5, R24.reuse, RZ ;  /* 0x0000001805067224 */ /* 0x088fe400078e02ff */
[C---:B------:R-:W-:Y:S01]  /*7cc0*/  IMAD.WIDE.U32 R4, R17.reuse, R24, R2 ;  /* 0x0000001811047225 */ /* 0x040fe200078e0002 */
[----:B------:R-:W2:Y:S03]  /*7cd0*/  LDC R18, c[0x0][0x608] ;  /* 0x00018200ff127b82 */ /* 0x000ea60000000800 */
[----:B------:R-:W-:Y:S01]  /*7ce0*/  IMAD R17, R17, R25, R6 ;  /* 0x0000001911117224 */ /* 0x000fe200078e0206 */
[----:B------:R-:W-:-:S03]  /*7cf0*/  I2FP.F32.U32 R6, R28 ;  /* 0x0000001c00067245 */ /* 0x000fc60000201000 */
[----:B------:R-:W-:Y:S01]  /*7d00*/  IMAD.IADD R5, R5, 0x1, R17 ;  /* 0x0000000105057824 */ /* 0x000fe200078e0211 */
[----:B------:R-:W3:Y:S01]  /*7d10*/  LDC R30, c[0x0][0x658] ;  /* 0x00019600ff1e7b82 */ /* 0x000ee20000000800 */
[----:B-1----:R-:W-:Y:S01]  /*7d20*/  ISETP.NE.U32.AND P0, PT, R32, RZ, PT ;  /* 0x000000ff2000720c */ /* 0x002fe20003f05070 */
[----:B------:R-:W-:-:S03]  /*7d30*/  IMAD.MOV.U32 R17, RZ, RZ, -0x1 ;  /* 0xffffffffff117424 */ /* 0x000fc600078e00ff */
[----:B------:R-:W-:-:S03]  /*7d40*/  ISETP.NE.AND.EX P0, PT, R33, RZ, PT, P0 ;  /* 0x000000ff2100720c */ /* 0x000fc60003f05300 */
[----:B------:R-:W1:Y:S01]  /*7d50*/  LDC R25, c[0x0][0x148] ;  /* 0x00005200ff197b82 */ /* 0x000e620000000800 */
[-CC-:B0-----:R-:W-:Y:S02]  /*7d60*/  SHF.R.U64 R20, R4, R16.reuse, R5.reuse ;  /* 0x0000001004147219 */ /* 0x181fe40000001205 */
[----:B------:R-:W-:Y:S01]  /*7d70*/  SHF.R.U32.HI R5, RZ, R16, R5 ;  /* 0x00000010ff057219 */ /* 0x000fe20000011605 */
[----:B------:R-:W-:-:S04]  /*7d80*/  FMUL R16, R6, UR6 ;  /* 0x0000000606107c20 */ /* 0x000fc80008400000 */
[----:B------:R-:W0:Y:S01]  /*7d90*/  LDC R26, c[0x0][0x600] ;  /* 0x00018000ff1a7b82 */ /* 0x000e220000000800 */
[----:B------:R4:W0:Y:S01]  /*7da0*/  F2I.U32.TRUNC.NTZ R23, R16 ;  /* 0x0000001000177305 */ /* 0x000822000020f000 */
[-CC-:B--2---:R-:W-:Y:S02]  /*7db0*/  SHF.R.U64 R6, R20, R18.reuse, R5.reuse ;  /* 0x0000001214067219 */ /* 0x184fe40000001205 */
[----:B------:R-:W-:-:S04]  /*7dc0*/  SHF.R.U32.HI R5, RZ, R18, R5 ;  /* 0x00000012ff057219 */ /* 0x000fc80000011605 */
[----:B------:R-:W2:Y:S01]  /*7dd0*/  LDC R31, c[0x0][0x648] ;  /* 0x00019200ff1f7b82 */ /* 0x000ea20000000800 */
[-CC-:B---3--:R-:W-:Y:S02]  /*7de0*/  SHF.R.U64 R24, R6, R30.reuse, R5.reuse ;  /* 0x0000001e06187219 */ /* 0x188fe40000001205 */
[-C--:B------:R-:W-:Y:S02]  /*7df0*/  SHF.L.U32 R17, R17, R30.reuse, RZ ;  /* 0x0000001e11117219 */ /* 0x080fe400000006ff */
[-C--:B------:R-:W-:Y:S01]  /*7e00*/  SHF.R.U32.HI R5, RZ, R30.reuse, R5 ;  /* 0x0000001eff057219 */ /* 0x080fe20000011605 */
[----:B------:R-:W-:Y:S01]  /*7e10*/  IMAD.MOV.U32 R4, RZ, RZ, R24 ;  /* 0x000000ffff047224 */ /* 0x000fe200078e0018 */
[----:B------:R-:W-:Y:S01]  /*7e20*/  SHF.L.U32 R30, R19, R30, RZ ;  /* 0x0000001e131e7219 */ /* 0x000fe200000006ff */
[----:B------:R-:W3:Y:S01]  /*7e30*/  LDC R34, c[0x0][0x638] ;  /* 0x00018e00ff227b82 */ /* 0x000ee20000000800 */
[----:B------:R-:W-:-:S07]  /*7e40*/  LOP3.LUT R29, RZ, R17, RZ, 0x33, !PT ;  /* 0x00000011ff1d7212 */ /* 0x000fce00078e33ff */
[----:B------:R-:W0:Y:S01]  /*7e50*/  LDC R35, c[0x0][0x610] ;  /* 0x00018400ff237b82 */ /* 0x000e220000000800 */
        /* <DEDUP_REMOVED lines=11> */
.L_x_168:
[----:B--2---:R-:W-:Y:S01]  /*7f10*/  SHF.R.U64 R4, R4, R31, R5 ;  /* 0x0000001f04047219 */ /* 0x004fe20000001205 */
[----:B0-----:R-:W-:Y:S01]  /*7f20*/  VIADD R19, R26, 0xffffffff ;  /* 0xffffffff1a137836 */ /* 0x001fe20000000000 */
[----:B------:R-:W-:Y:S01]  /*7f30*/  LOP3.LUT R17, R6, R29, RZ, 0xc0, !PT ;  /* 0x0000001d06117212 */ /* 0x000fe200078ec0ff */
[----:B------:R-:W-:Y:S02]  /*7f40*/  IMAD.MOV R23, RZ, RZ, -R23 ;  /* 0x000000ffff177224 */ /* 0x000fe400078e0a17 */
[----:B------:R-:W-:Y:S02]  /*7f50*/  IMAD.MOV R5, RZ, RZ, -R4 ;  /* 0x000000ffff057224 */ /* 0x000fe400078e0a04 */
[----:B------:R-:W-:Y:S01]  /*7f60*/  IMAD R6, R30, R4, R17 ;  /* 0x000000041e067224 */ /* 0x000fe200078e0211 */
[----:B------:R-:W-:Y:S01]  /*7f70*/  LOP3.LUT R17, R20, R19, RZ, 0xc0, !PT ;  /* 0x0000001314117212 */ /* 0x000fe200078ec0ff */
[----:B-1----:R-:W-:Y:S02]  /*7f80*/  @P2 IMAD R27, R25, R23, R28 ;  /* 0x00000017191b2224 */ /* 0x002fe400078e021c */
[----:B---3--:R-:W-:-:S02]  /*7f90*/  IMAD R4, R5, R34, R24 ;  /* 0x0000002205047224 */ /* 0x008fc400078e0218 */
[----:B------:R-:W-:Y:S02]  /*7fa0*/  IMAD R6, R6, R35, R27 ;  /* 0x0000002306067224 */ /* 0x000fe400078e021b */
[----:B------:R-:W-:Y:S02]  /*7fb0*/  IMAD R17, R4, R26, R17 ;  /* 0x0000001a04117224 */ /* 0x000fe400078e0211 */
[----:B------:R-:W-:Y:S02]  /*7fc0*/  IMAD.MOV.U32 R16, RZ, RZ, 0x1 ;  /* 0x00000001ff107424 */ /* 0x000fe400078e00ff */
[----:B------:R-:W-:Y:S01]  /*7fd0*/  IMAD.MOV.U32 R4, RZ, RZ, R22 ;  /* 0x000000ffff047224 */ /* 0x000fe200078e0016 */
[----:B------:R-:W-:Y:S02]  /*7fe0*/  SEL R5, R17, R6, !P2 ;  /* 0x0000000611057207 */ /* 0x000fe40005000000 */
[----:B------:R-:W-:-:S07]  /*7ff0*/  SEL R6, R6, R17, !P2 ;  /* 0x0000001106067207 */ /* 0x000fce0005000000 */
.L_x_166:
[----:B------:R-:W-:Y:S02]  /*8000*/  LOP3.LUT P0, RZ, R16, 0xff, RZ, 0xc0, !PT ;  /* 0x000000ff10ff7812 */ /* 0x000fe4000780c0ff */
[----:B------:R-:W-:-:S11]  /*8010*/  LOP3.LUT R148, R148, 0x1, RZ, 0x3c, !PT ;  /* 0x0000000194947812 */ /* 0x000fd600078e3cff */
[----:B------:R-:W-:Y:S05]  /*8020*/  @P0 BRA `(.L_x_169) ;  /* 0xffffff9000f40947 */ /* 0x000fea000383ffff */
[----:B------:R-:W-:Y:S05]  /*8030*/  EXIT ;  /* 0x000000000000794d */ /* 0x000fea0003800000 */
.L_x_13:
[----:B------:R-:W-:-:S08]  /*8040*/  ISETP.NE.AND P0, PT, R20, RZ, PT ;  /* 0x000000ff1400720c */ /* 0x000fd00003f05270 */
[----:B-----5:R-:W0:-:S00]  /*8050*/  USETMAXREG.DEALLOC.CTAPOOL 0x28 ;  /* 0x00000028000079c8 */ /* 0x020e0000080e0500 */
[----:B------:R-:W-:Y:S05]  /*8060*/  @P0 EXIT ;  /* 0x000000000000094d */ /* 0x000fea0003800000 */
[----:B0-----:R-:W-:Y:S01]  /*8070*/  LOP3.LUT P0, RZ, R16, 0xff, RZ, 0xc0, !PT ;  /* 0x000000ff10ff7812 */ /* 0x001fe2000780c0ff */
[----:B------:R-:W-:Y:S02]  /*8080*/  IMAD.MOV.U32 R12, RZ, RZ, 0x1 ;  /* 0x00000001ff0c7424 */ /* 0x000fe400078e00ff */
[----:B------:R-:W-:-:S10]  /*8090*/  IMAD.MOV.U32 R15, RZ, RZ, RZ ;  /* 0x000000ffff0f7224 */ /* 0x000fd400078e00ff */
[----:B------:R-:W-:Y:S05]  /*80a0*/  @!P0 BRA `(.L_x_170) ;  /* 0x0000000c00088947 */ /* 0x000fea0003800000 */
[----:B------:R-:W-:Y:S01]  /*80b0*/  LOP3.LUT P0, RZ, R13, 0x1f, RZ, 0xc0, !PT ;  /* 0x0000001f0dff7812 */ /* 0x000fe2000780c0ff */
[----:B------:R-:W-:Y:S01]  /*80c0*/  ULDC UR5, c[0x0][0x658] ;  /* 0x0001960000057ab9 */ /* 0x000fe20000000800 */
[----:B------:R-:W-:Y:S01]  /*80d0*/  UMOV UR6, 0xffffffff ;  /* 0xffffffff00067882 */ /* 0x000fe20000000000 */
[----:B------:R-:W-:Y:S01]  /*80e0*/  BSSY B0, `(.L_x_170) ;  /* 0x00000be000007945 */ /* 0x000fe20003800000 */
[----:B------:R-:W-:Y:S01]  /*80f0*/  USHF.L.U32 UR6, UR6, UR5, URZ ;  /* 0x0000000506067299 */ /* 0x000fe2000800063f */
[C---:B------:R-:W-:Y:S01]  /*8100*/  ISETP.NE.AND P3, PT, R11.reuse, RZ, PT ;  /* 0x000000ff0b00720c */ /* 0x040fe20003f65270 */
[----:B------:R-:W-:Y:S01]  /*8110*/  IMAD.MOV.U32 R14, RZ, RZ, 0x1 ;  /* 0x00000001ff0e7424 */ /* 0x000fe200078e00ff */
[----:B------:R-:W-:Y:S01]  /*8120*/  ISETP.NE.OR P0, PT, R11, RZ, !P0 ;  /* 0x000000ff0b00720c */ /* 0x000fe20004705670 */
[----:B------:R-:W-:Y:S01]  /*8130*/  IMAD.MOV.U32 R12, RZ, RZ, 0x1 ;  /* 0x00000001ff0c7424 */ /* 0x000fe200078e00ff */
[----:B------:R-:W-:Y:S01]  /*8140*/  LOP3.LUT R13, R7, 0x2, RZ, 0xfc, !PT ;  /* 0x00000002070d7812 */ /* 0x000fe200078efcff */
[----:B------:R-:W-:Y:S01]  /*8150*/  IMAD.MOV.U32 R15, RZ, RZ, RZ ;  /* 0x000000ffff0f7224 */ /* 0x000fe200078e00ff */
[----:B------:R-:W-:Y:S01]  /*8160*/  ULDC UR4, c[0x0][0x600] ;  /* 0x0001800000047ab9 */ /* 0x000fe20000000800 */
[----:B------:R-:W-:Y:S01]  /*8170*/  UMOV UR7, 0x1 ;  /* 0x0000000100077882 */ /* 0x000fe20000000000 */
[----:B------:R-:W-:-:S02]  /*8180*/  UIADD3 UR22, UR13, 0x1, URZ ;  /* 0x000000010d167890 */ /* 0x000fc4000fffe03f */
[----:B------:R-:W-:Y:S02]  /*8190*/  UIADD3 UR16, UR4, -0x1, URZ ;  /* 0xffffffff04107890 */ /* 0x000fe4000fffe03f */
[----:B------:R-:W-:Y:S02]  /*81a0*/  USHF.L.U32 UR18, UR7, UR5, URZ ;  /* 0x0000000507127299 */ /* 0x000fe4000800063f */
[----:B------:R-:W-:Y:S01]  /*81b0*/  ULOP3.LUT UR17, URZ, UR6, URZ, 0x33, !UPT ;  /* 0x000000063f117292 */ /* 0x000fe2000f8e333f */
[----:B------:R-:W-:-:S11]  /*81c0*/  ULDC.64 UR20, c[0x0][0x198] ;  /* 0x0000660000147ab9 */ /* 0x000fd60000000a00 */
.L_x_182:
[----:B------:R-:W-:-:S03]  /*81d0*/  UMOV UR4, 0xffffffff ;  /* 0xffffffff00047882 */ /* 0x000fc60000000000 */
[----:B------:R-:W-:Y:S05]  /*81e0*/  BRA.DIV UR4, `(.L_x_171) ;  /* 0x0000000e04fc7947 */ /* 0x000fea000b800000 */
[----:B------:R-:W-:-:S13]  /*81f0*/  ELECT P1, URZ, PT ;  /* 0x00000000003f782f */ /* 0x000fda0003820000 */
.L_x_196:
[----:B------:R-:W0:Y:S01]  /*8200*/  LDC R10, c[0x0][0x28c] ;  /* 0x0000a300ff0a7b82 */ /* 0x000e220000000800 */
[----:B------:R-:W-:Y:S01]  /*8210*/  BSSY B1, `(.L_x_172) ;  /* 0x0000037000017945 */ /* 0x000fe20003800000 */
[----:B0-----:R-:W-:-:S13]  /*8220*/  ISETP.LT.OR P1, PT, R10, 0x1, !P1 ;  /* 0x000000010a00780c */ /* 0x001fda0004f21670 */
[----:B------:R-:W-:Y:S05]  /*8230*/  @P1 BRA `(.L_x_173) ;  /* 0x0000000000d01947 */ /* 0x000fea0003800000 */
[----:B------:R-:W-:Y:S02]  /*8240*/  IMAD.SHL.U32 R16, R5, 0x80, RZ ;  /* 0x0000008005107824 */ /* 0x000fe400078e00ff */
[----:B------:R-:W-:Y:S02]  /*8250*/  IMAD.SHL.U32 R17, R6, 0x40, RZ ;  /* 0x0000004006117824 */ /* 0x000fe400078e00ff */
[----:B------:R-:W-:Y:S02]  /*8260*/  IMAD.MOV.U32 R18, RZ, RZ, RZ ;  /* 0x000000ffff127224 */ /* 0x000fe400078e00ff */
[----:B------:R-:W-:Y:S02]  /*8270*/  IMAD.U32 R20, RZ, RZ, UR22 ;  /* 0x00000016ff147e24 */ /* 0x000fe4000f8e00ff */
[----:B------:R-:W-:Y:S02]  /*8280*/  IMAD.MOV.U32 R5, RZ, RZ, R12 ;  /* 0x000000ffff057224 */ /* 0x000fe400078e000c */
[----:B------:R-:W-:-:S07]  /*8290*/  IMAD.MOV.U32 R6, RZ, RZ, R15 ;  /* 0x000000ffff067224 */ /* 0x000fce00078e000f */
.L_x_177:
[----:B------:R-:W0:Y:S01]  /*82a0*/  S2R R11, SR_CgaCtaId ;  /* 0x00000000000b7919 */ /* 0x000e220000008800 */
[----:B------:R-:W-:-:S04]  /*82b0*/  MOV R10, 0x400 ;  /* 0x00000400000a7802 */ /* 0x000fc80000000f00 */
[----:B0-----:R-:W-:Y:S02]  /*82c0*/  LEA R21, R11, R10, 0x18 ;  /* 0x0000000a0b157211 */ /* 0x001fe400078ec0ff */
[----:B------:R-:W-:Y:S01]  /*82d0*/  SHF.L.U32 R10, R5, 0x1f, RZ ;  /* 0x0000001f050a7819 */ /* 0x000fe200000006ff */
[----:B------:R-:W0:Y:S02]  /*82e0*/  @!P3 LDC R11, c[0x0][0x500] ;  /* 0x00014000ff0bbb82 */ /* 0x000e240000000800 */
[----:B------:R-:W-:-:S04]  /*82f0*/  IMAD R19, R6, 0x8, R21 ;  /* 0x0000000806137824 */ /* 0x000fc800078e0215 */
[----:B------:R-:W1:Y:S02]  /*8300*/  SYNCS.PHASECHK.TRANS64.TRYWAIT P1, [R19+URZ+0x28], R10 ;  /* 0x0000280a130075a7 */ /* 0x000e64000802017f */
[----:B-1----:R-:W-:Y:S05]  /*8310*/  @!P1 BRA `(.L_x_174) ;  /* 0x0000000c00d09947 */ /* 0x002fea0003800000 */
.L_x_197:
[----:B-1----:R-:W-:Y:S01]  /*8320*/  PRMT R10, R13, 0x9910, RZ ;  /* 0x000099100d0a7816 */ /* 0x002fe200000000ff */
[----:B0-----:R0:W-:Y:S03]  /*8330*/  @!P3 SYNCS.ARRIVE.TRANS64 RZ, [R19+URZ], R11 ;  /* 0x0000000b13ffb9a7 */ /* 0x0011e6000800003f */
[----:B------:R-:W-:-:S13]  /*8340*/  ISETP.NE.AND P1, PT, R10, 0x2, PT ;  /* 0x000000020a00780c */ /* 0x000fda0003f25270 */
[----:B0-----:R-:W-:Y:S05]  /*8350*/  @P1 BRA `(.L_x_175) ;  /* 0x0000000000041947 */ /* 0x001fea0003800000 */
[----:B------:R-:W-:Y:S01]  /*8360*/  BPT.TRAP 0x1 ;  /* 0x000000040000795c */ /* 0x000fe20000300000 */
.L_x_175:
[----:B------:R-:W-:Y:S05]  /*8370*/  @P0 BRA `(.L_x_176) ;  /* 0x0000000000040947 */ /* 0x000fea0003800000 */
[----:B------:R-:W-:Y:S01]  /*8380*/  BPT.TRAP 0x1 ;  /* 0x000000040000795c */ /* 0x000fe20000300000 */
.L_x_176:
[C-C-:B------:R-:W-:Y:S01]  /*8390*/  IMAD R10, R6.reuse, 0x2000, R21.reuse ;  /* 0x00002000060a7824 */ /* 0x140fe200078e0215 */
[----:B------:R-:W-:Y:S01]  /*83a0*/  R2UR UR9, R19 ;  /* 0x00000000130972ca */ /* 0x000fe200000e0000 */
[----:B------:R-:W-:Y:S01]  /*83b0*/  IMAD R21, R6, 0x4000, R21 ;  /* 0x0000400006157824 */ /* 0x000fe200078e0215 */
[----:B------:R-:W-:Y:S01]  /*83c0*/  UIADD3 UR4, UP0, UR20, 0xf0, URZ ;  /* 0x000000f014047890 */ /* 0x000fe2000ff1e03f */
[----:B------:R-:W-:Y:S01]  /*83d0*/  VIADD R20, R20, 0xffffffff ;  /* 0xffffffff14147836 */ /* 0x000fe20000000000 */
[----:B------:R-:W-:Y:S01]  /*83e0*/  R2UR UR5, R10 ;  /* 0x000000000a0572ca */ /* 0x000fe200000e0000 */
[----:B------:R-:W-:Y:S01]  /*83f0*/  UIADD3 UR24, UP1, UR20, 0x1f0, URZ ;  /* 0x000001f014187890 */ /* 0x000fe2000ff3e03f */
[----:B------:R-:W-:Y:S01]  /*8400*/  R2UR UR8, R21 ;  /* 0x00000000150872ca */ /* 0x000fe200000e0000 */
[----:B------:R-:W-:Y:S01]  /*8410*/  VIADD R6, R6, 0x1 ;  /* 0x0000000106067836 */ /* 0x000fe20000000000 */
[----:B------:R-:W-:Y:S01]  /*8420*/  R2UR UR11, R17 ;  /* 0x00000000110b72ca */ /* 0x000fe200000e0000 */
[----:B------:R-:W-:Y:S01]  /*8430*/  UIADD3.X UR25, URZ, UR21, URZ, UP1, !UPT ;  /* 0x000000153f197290 */ /* 0x000fe20008ffe43f */
[----:B------:R-:W-:Y:S01]  /*8440*/  R2UR UR10, R18 ;  /* 0x00000000120a72ca */ /* 0x000fe200000e0000 */
[----:B------:R-:W-:Y:S01]  /*8450*/  UMOV UR6, 0x0 ;  /* 0x0000000000067882 */ /* 0x000fe20000000000 */
[----:B------:R-:W-:Y:S01]  /*8460*/  R2UR UR12, R4 ;  /* 0x00000000040c72ca */ /* 0x000fe200000e0000 */
[----:B------:R-:W-:Y:S01]  /*8470*/  UMOV UR7, 0x10000000 ;  /* 0x1000000000077882 */ /* 0x000fe20000000000 */
[----:B------:R-:W-:Y:S01]  /*8480*/  R2UR UR19, R16 ;  /* 0x00000000101372ca */ /* 0x000fe200000e0000 */
[----:B------:R-:W-:Y:S01]  /*8490*/  VIADD R18, R18, 0x80 ;  /* 0x0000008012127836 */ /* 0x000fe20000000000 */
[----:B------:R-:W-:Y:S01]  /*84a0*/  ISETP.GT.AND P4, PT, R20, 0x1, PT ;  /* 0x000000011400780c */ /* 0x000fe20003f84270 */
[----:B------:R-:W-:Y:S01]  /*84b0*/  UIADD3 UR14, UR5, 0x180, URZ ;  /* 0x00000180050e7890 */ /* 0x000fe2000fffe03f */
[----:B------:R-:W-:Y:S01]  /*84c0*/  ISETP.NE.AND P1, PT, R6, 0x5, PT ;  /* 0x000000050600780c */ /* 0x000fe20003f25270 */
[----:B------:R-:W-:-:S02]  /*84d0*/  UIADD3.X UR5, URZ, UR21, URZ, UP0, !UPT ;  /* 0x000000153f057290 */ /* 0x000fc400087fe43f */
[----:B------:R-:W-:Y:S01]  /*84e0*/  UIADD3 UR15, UR8, 0xa180, URZ ;  /* 0x0000a180080f7890 */ /* 0x000fe2000fffe03f */
[----:B------:R-:W-:Y:S02]  /*84f0*/  SEL R10, RZ, 0x1, P1 ;  /* 0x00000001ff0a7807 */ /* 0x000fe40000800000 */
[----:B------:R-:W-:Y:S01]  /*8500*/  UMOV UR8, UR14 ;  /* 0x0000000e00087c82 */ /* 0x000fe20008000000 */
[----:B------:R-:W-:Y:S02]  /*8510*/  SEL R6, R6, RZ, P1 ;  /* 0x000000ff06067207 */ /* 0x000fe40000800000 */
[----:B------:R-:W-:Y:S01]  /*8520*/  LOP3.LUT R5, R5, R10, RZ, 0x3c, !PT ;  /* 0x0000000a05057212 */ /* 0x000fe200078e3cff */
[----:B------:R0:W-:Y:S02]  /*8530*/  UTMALDG.3D [UR8], [UR4], desc[UR6] ;  /* 0x00000608040075b4 */ /* 0x0001e40008011000 */
[----:B0-----:R-:W-:Y:S01]  /*8540*/  UMOV UR8, UR15 ;  /* 0x0000000f00087c82 */ /* 0x001fe20008000000 */
[----:B------:R-:W-:-:S02]  /*8550*/  UMOV UR11, UR19 ;  /* 0x00000013000b7c82 */ /* 0x000fc40008000000 */
[----:B------:R0:W-:Y:S02]  /*8560*/  UTMALDG.3D [UR8], [UR24], desc[UR6] ;  /* 0x00000608180075b4 */ /* 0x0001e40008011000 */
[----:B0-----:R-:W-:Y:S05]  /*8570*/  @P4 BRA `(.L_x_177) ;  /* 0xfffffffc00484947 */ /* 0x001fea000383ffff */
.L_x_173:
[----:B------:R-:W-:Y:S05]  /*8580*/  BSYNC B1 ;  /* 0x0000000000017941 */ /* 0x000fea0003800000 */
.L_x_172:
[----:B------:R-:W-:Y:S01]  /*8590*/  LOP3.LUT P5, RZ, R14, 0xff, RZ, 0xc0, !PT ;  /* 0x000000ff0eff7812 */ /* 0x000fe200078ac0ff */
[----:B------:R-:W-:Y:S01]  /*85a0*/  VIADD R6, R15, UR13 ;  /* 0x0000000d0f067c36 */ /* 0x000fe20008000000 */
[----:B------:R-:W-:Y:S01]  /*85b0*/  ULDC.64 UR4, c[0x0][0x650] ;  /* 0x0001940000047ab9 */ /* 0x000fe20000000a00 */
[----:B------:R-:W-:Y:S01]  /*85c0*/  IMAD.U32 R11, RZ, RZ, UR13 ;  /* 0x0000000dff0b7e24 */ /* 0x000fe2000f8e00ff */
[----:B------:R-:W-:Y:S01]  /*85d0*/  UISETP.GE.U32.AND UP0, UPT, UR13, 0x5, UPT ;  /* 0x000000050d00788c */ /* 0x000fe2000bf06070 */
[----:B------:R-:W-:Y:S01]  /*85e0*/  BSSY B1, `(.L_x_178) ;  /* 0x000006b000017945 */ /* 0x000fe20003800000 */
[----:B------:R-:W-:Y:S02]  /*85f0*/  ISETP.GT.U32.AND P1, PT, R6, 0x4, PT ;  /* 0x000000040600780c */ /* 0x000fe40003f24070 */
[----:B------:R-:W-:Y:S02]  /*8600*/  PRMT R14, RZ, 0x7610, R14 ;  /* 0x00007610ff0e7816 */ /* 0x000fe4000000000e */
[----:B------:R-:W-:-:S02]  /*8610*/  ISETP.LT.U32.AND P1, PT, R11, 0x5, P1 ;  /* 0x000000050b00780c */ /* 0x000fc40000f21070 */
[----:B------:R-:W-:Y:S01]  /*8620*/  PLOP3.LUT P4, PT, PT, PT, UP0, 0x80, 0x0 ;  /* 0x000000000000781c */ /* 0x000fe20003f8f008 */
[----:B------:R-:W0:Y:S01]  /*8630*/  @P5 S2R R5, SR_CgaCtaId ;  /* 0x0000000000055919 */ /* 0x000e220000008800 */
[----:B------:R-:W-:-:S04]  /*8640*/  @P5 MOV R4, 0x400 ;  /* 0x0000040000045802 */ /* 0x000fc80000000f00 */
[----:B0-----:R-:W-:Y:S01]  /*8650*/  @P5 LEA R10, R5, R4, 0x18 ;  /* 0x00000004050a5211 */ /* 0x001fe200078ec0ff */
[----:B------:R-:W-:-:S03]  /*8660*/  IMAD.WIDE.U32 R4, R6, -0x33333333, RZ ;  /* 0xcccccccd06047825 */ /* 0x000fc600078e00ff */
[----:B------:R0:W-:Y:S01]  /*8670*/  @P5 SYNCS.ARRIVE.TRANS64.A1T0 RZ, [R10+URZ+0x88], RZ ;  /* 0x000088ff0aff59a7 */ /* 0x0001e2000810003f */
[----:B------:R-:W-:Y:S01]  /*8680*/  IADD3 R2, P5, R2, R8, RZ ;  /* 0x0000000802027210 */ /* 0x000fe20007fbe0ff */
[----:B------:R-:W-:Y:S01]  /*8690*/  IMAD.MOV.U32 R4, RZ, RZ, -0x1 ;  /* 0xffffffffff047424 */ /* 0x000fe200078e00ff */
[----:B------:R-:W-:Y:S02]  /*86a0*/  SHF.R.U32.HI R11, RZ, 0x2, R5 ;  /* 0x00000002ff0b7819 */ /* 0x000fe40000011605 */
[----:B------:R-:W-:Y:S01]  /*86b0*/  SEL R5, RZ, 0x1, !P1 ;  /* 0x00000001ff057807 */ /* 0x000fe20004800000 */
[----:B------:R-:W-:Y:S01]  /*86c0*/  IMAD.X R3, R3, 0x1, R0, P5 ;  /* 0x0000000103037824 */ /* 0x000fe200028e0600 */
[----:B------:R-:W-:Y:S01]  /*86d0*/  ISETP.GE.U32.AND P1, PT, R2, UR4, PT ;  /* 0x0000000402007c0c */ /* 0x000fe2000bf26070 */
[----:B------:R-:W-:Y:S01]  /*86e0*/  IMAD R15, R11, -0x5, R6 ;  /* 0xfffffffb0b0f7824 */ /* 0x000fe200078e0206 */
[----:B------:R-:W-:Y:S01]  /*86f0*/  LOP3.LUT R12, R12, R5, RZ, 0x3c, !PT ;  /* 0x000000050c0c7212 */ /* 0x000fe200078e3cff */
[----:B------:R-:W-:Y:S01]  /*8700*/  IMAD.MOV.U32 R6, RZ, RZ, -0x1 ;  /* 0xffffffffff067424 */ /* 0x000fe200078e00ff */
[----:B------:R-:W-:Y:S01]  /*8710*/  ISETP.GE.U32.AND.EX P1, PT, R3, UR5, PT, P1 ;  /* 0x0000000503007c0c */ /* 0x000fe2000bf26110 */
[----:B------:R-:W-:Y:S01]  /*8720*/  IMAD.MOV.U32 R5, RZ, RZ, -0x1 ;  /* 0xffffffffff057424 */ /* 0x000fe200078e00ff */
[----:B------:R-:W-:-:S02]  /*8730*/  @P4 LOP3.LUT R12, R12, 0x1, R11, 0x78, !PT ;  /* 0x000000010c0c4812 */ /* 0x000fc400078e780b */
[----:B0-----:R-:W-:-:S09]  /*8740*/  PRMT R10, RZ, 0x7610, R10 ;  /* 0x00007610ff0a7816 */ /* 0x001fd2000000000a */
[----:B------:R-:W-:Y:S05]  /*8750*/  @P1 BRA `(.L_x_179) ;  /* 0x00000004004c1947 */ /* 0x000fea0003800000 */
[----:B------:R-:W0:Y:S01]  /*8760*/  S2R R17, SR_CTAID.X ;  /* 0x0000000000117919 */ /* 0x000e220000002500 */
[----:B------:R-:W-:Y:S01]  /*8770*/  ULDC.64 UR4, c[0x0][0x628] ;  /* 0x00018a0000047ab9 */ /* 0x000fe20000000a00 */
[----:B------:R-:W1:Y:S01]  /*8780*/  LDC R18, c[0x0][0x144] ;  /* 0x00005100ff127b82 */ /* 0x000e620000000800 */
[----:B------:R-:W-:Y:S01]  /*8790*/  ISETP.NE.U32.AND P1, PT, RZ, UR4, PT ;  /* 0x00000004ff007c0c */ /* 0x000fe2000bf25070 */
[----:B------:R-:W2:Y:S01]  /*87a0*/  S2R R6, SR_CTAID.Y ;  /* 0x0000000000067919 */ /* 0x000ea20000002600 */
[----:B------:R-:W-:Y:S01]  /*87b0*/  ULDC UR6, c[0x0][0x150] ;  /* 0x0000540000067ab9 */ /* 0x000fe20000000800 */
[----:B------:R-:W-:Y:S01]  /*87c0*/  ULDC UR7, c[0x0][0x630] ;  /* 0x00018c0000077ab9 */ /* 0x000fe20000000800 */
[----:B------:R-:W-:Y:S01]  /*87d0*/  ISETP.NE.AND.EX P1, PT, RZ, UR5, PT, P1 ;  /* 0x00000005ff007c0c */ /* 0x000fe2000bf25310 */
[----:B------:R-:W-:Y:S01]  /*87e0*/  IMAD.MOV.U32 R4, RZ, RZ, R2 ;  /* 0x000000ffff047224 */ /* 0x000fe200078e0002 */
[----:B0-----:R-:W-:-:S05]  /*87f0*/  I2FP.F32.U32 R5, R17 ;  /* 0x0000001100057245 */ /* 0x001fca0000201000 */
[----:B------:R-:W-:Y:S01]  /*8800*/  FMUL R20, R5, UR6 ;  /* 0x0000000605147c20 */ /* 0x000fe20008400000 */
[----:B------:R-:W-:-:S05]  /*8810*/  IMAD.MOV.U32 R5, RZ, RZ, R3 ;  /* 0x000000ffff057224 */ /* 0x000fca00078e0003 */
[----:B--2---:R-:W-:Y:S05]  /*8820*/  @!P1 BRA `(.L_x_180) ;  /* 0x0000000000289947 */ /* 0x004fea0003800000 */
[----:B------:R-:W-:Y:S02]  /*8830*/  ULDC UR6, c[0x0][0x634] ;  /* 0x00018d0000067ab9 */ /* 0x000fe40000000800 */
[----:B------:R-:W-:-:S05]  /*8840*/  IADD3 R5, P1, R2, UR6, RZ ;  /* 0x0000000602057c10 */ /* 0x000fca000ff3e0ff */
[----:B------:R-:W-:-:S04]  /*8850*/  IMAD.X R19, RZ, RZ, R3, P1 ;  /* 0x000000ffff137224 */ /* 0x000fc800008e0603 */
[----:B------:R-:W-:-:S04]  /*8860*/  IMAD.WIDE.U32 R10, R19, UR4, RZ ;  /* 0x00000004130a7c25 */ /* 0x000fc8000f8e00ff */
[----:B------:R-:W-:-:S04]  /*8870*/  IMAD.WIDE.U32 R10, P1, R5, UR5, R10 ;  /* 0x00000005050a7c25 */ /* 0x000fc8000f82000a */
[----:B------:R-:W-:-:S04]  /*8880*/  IMAD.WIDE.U32 R4, R5, UR4, RZ ;  /* 0x0000000405047c25 */ /* 0x000fc8000f8e00ff */
[----:B------:R-:W-:Y:S01]  /*8890*/  IMAD.MOV.U32 R4, RZ, RZ, R11 ;  /* 0x000000ffff047224 */ /* 0x000fe200078e000b */
[----:B------:R-:W-:Y:S01]  /*88a0*/  IADD3 RZ, P4, R5, R10, RZ ;  /* 0x0000000a05ff7210 */ /* 0x000fe20007f9e0ff */
[----:B------:R-:W-:-:S04]  /*88b0*/  IMAD.X R5, RZ, RZ, RZ, P1 ;  /* 0x000000ffff057224 */ /* 0x000fc800008e06ff */
[----:B------:R-:W-:-:S08]  /*88c0*/  IMAD.WIDE.U32.X R4, R19, UR5, R4, P4 ;  /* 0x0000000513047c25 */ /* 0x000fd0000a0e0404 */
.L_x_180:
[--C-:B------:R-:W-:Y:S01]  /*88d0*/  SHF.R.U64 R16, R4, UR7, R5.reuse ;  /* 0x0000000704107c19 */ /* 0x100fe20008001205 */
[----:B------:R-:W0:Y:S01]  /*88e0*/  F2I.U32.TRUNC.NTZ R20, R20 ;  /* 0x0000001400147305 */ /* 0x000e22000020f000 */
[----:B------:R-:W-:Y:S01]  /*88f0*/  SHF.R.U32.HI R4, RZ, UR7, R5 ;  /* 0x00000007ff047c19 */ /* 0x000fe20008011605 */
[----:B------:R-:W-:Y:S01]  /*8900*/  ULDC.64 UR4, c[0x0][0x620] ;  /* 0x0001880000047ab9 */ /* 0x000fe20000000a00 */
[----:B------:R-:W-:Y:S01]  /*8910*/  IADD3 R11, P1, RZ, -R16, RZ ;  /* 0x80000010ff0b7210 */ /* 0x000fe20007f3e0ff */
[----:B------:R-:W-:Y:S01]  /*8920*/  ULDC.64 UR6, c[0x0][0x640] ;  /* 0x0001900000067ab9 */ /* 0x000fe20000000a00 */
[----:B------:R-:W2:Y:S03]  /*8930*/  LDC R21, c[0x0][0x148] ;  /* 0x00005200ff157b82 */ /* 0x000ea60000000800 */
[----:B------:R-:W-:Y:S01]  /*8940*/  IMAD.X R4, RZ, RZ, ~R4, P1 ;  /* 0x000000ffff047224 */ /* 0x000fe200008e0e04 */
[----:B------:R-:W-:-:S03]  /*8950*/  ISETP.NE.U32.AND P1, PT, RZ, UR6, PT ;  /* 0x00000006ff007c0c */ /* 0x000fc6000bf25070 */
[----:B------:R-:W-:Y:S01]  /*8960*/  IMAD R10, R4, UR4, RZ ;  /* 0x00000004040a7c24 */ /* 0x000fe2000f8e02ff */
[----:B------:R-:W-:Y:S01]  /*8970*/  ISETP.NE.AND.EX P1, PT, RZ, UR7, PT, P1 ;  /* 0x00000007ff007c0c */ /* 0x000fe2000bf25310 */
[----:B------:R-:W-:Y:S01]  /*8980*/  IMAD.WIDE.U32 R4, R11, UR4, R2 ;  /* 0x000000040b047c25 */ /* 0x000fe2000f8e0002 */
[----:B------:R-:W-:-:S03]  /*8990*/  ULDC UR4, c[0x0][0x618] ;  /* 0x0001860000047ab9 */ /* 0x000fc60000000800 */
[----:B------:R-:W-:Y:S01]  /*89a0*/  IMAD R11, R11, UR5, R10 ;  /* 0x000000050b0b7c24 */ /* 0x000fe2000f8e020a */
[----:B------:R-:W-:Y:S01]  /*89b0*/  ULDC UR5, c[0x0][0x154] ;  /* 0x0000550000057ab9 */ /* 0x000fe20000000800 */
[----:B0-----:R-:W-:Y:S02]  /*89c0*/  IMAD.MOV R10, RZ, RZ, -R20 ;  /* 0x000000ffff0a7224 */ /* 0x001fe400078e0a14 */
[----:B------:R-:W-:Y:S02]  /*89d0*/  IMAD.IADD R5, R5, 0x1, R11 ;  /* 0x0000000105057824 */ /* 0x000fe400078e020b */
[----:B-1----:R-:W-:Y:S01]  /*89e0*/  IMAD R17, R18, R10, R17 ;  /* 0x0000000a12117224 */ /* 0x002fe200078e0211 */
[----:B------:R-:W-:Y:S02]  /*89f0*/  I2FP.F32.U32 R10, R6 ;  /* 0x00000006000a7245 */ /* 0x000fe40000201000 */
[--C-:B------:R-:W-:Y:S02]  /*8a00*/  SHF.R.U64 R18, R4, UR4, R5.reuse ;  /* 0x0000000404127c19 */ /* 0x100fe40008001205 */
[----:B------:R-:W-:Y:S01]  /*8a10*/  SHF.R.U32.HI R5, RZ, UR4, R5 ;  /* 0x00000004ff057c19 */ /* 0x000fe20008011605 */
[----:B------:R-:W-:Y:S01]  /*8a20*/  FMUL R10, R10, UR5 ;  /* 0x000000050a0a7c20 */ /* 0x000fe20008400000 */
[----:B------:R-:W-:-:S02]  /*8a30*/  ULDC UR4, c[0x0][0x608] ;  /* 0x0001820000047ab9 */ /* 0x000fc40000000800 */
[--C-:B------:R-:W-:Y:S01]  /*8a40*/  SHF.R.U64 R20, R18, UR4, R5.reuse ;  /* 0x0000000412147c19 */ /* 0x100fe20008001205 */
[----:B------:R0:W1:Y:S01]  /*8a50*/  F2I.U32.TRUNC.NTZ R22, R10 ;  /* 0x0000000a00167305 */ /* 0x000062000020f000 */
[----:B------:R-:W-:Y:S01]  /*8a60*/  SHF.R.U32.HI R5, RZ, UR4, R5 ;  /* 0x00000004ff057c19 */ /* 0x000fe20008011605 */
[----:B------:R-:W-:-:S03]  /*8a70*/  ULDC UR4, c[0x0][0x658] ;  /* 0x0001960000047ab9 */ /* 0x000fc60000000800 */
[--C-:B------:R-:W-:Y:S02]  /*8a80*/  SHF.R.U64 R19, R20, UR4, R5.reuse ;  /* 0x0000000414137c19 */ /* 0x100fe40008001205 */
[----:B------:R-:W-:-:S03]  /*8a90*/  SHF.R.U32.HI R23, RZ, UR4, R5 ;  /* 0x00000004ff177c19 */ /* 0x000fc60008011605 */
[----:B------:R-:W-:Y:S02]  /*8aa0*/  IMAD.MOV.U32 R4, RZ, RZ, R19 ;  /* 0x000000ffff047224 */ /* 0x000fe400078e0013 */
[----:B------:R-:W-:Y:S01]  /*8ab0*/  IMAD.MOV.U32 R5, RZ, RZ, R23 ;  /* 0x000000ffff057224 */ /* 0x000fe200078e0017 */
[----:B0-----:R-:W-:Y:S06]  /*8ac0*/  @!P1 BRA `(.L_x_181) ;  /* 0x0000000000289947 */ /* 0x001fec0003800000 */
        /* <DEDUP_REMOVED lines=10> */
.L_x_181:
[----:B------:R-:W-:Y:S01]  /*8b70*/  ULDC UR4, c[0x0][0x648] ;  /* 0x0001920000047ab9 */ /* 0x000fe20000000800 */
[----:B-1----:R-:W-:Y:S01]  /*8b80*/  IMAD.MOV R22, RZ, RZ, -R22 ;  /* 0x000000ffff167224 */ /* 0x002fe200078e0a16 */
[----:B------:R-:W-:Y:S01]  /*8b90*/  SHF.R.U64 R5, R4, UR4, R5 ;  /* 0x0000000404057c19 */ /* 0x000fe20008001205 */
[----:B------:R-:W-:Y:S01]  /*8ba0*/  ULDC UR4, c[0x0][0x638] ;  /* 0x00018e0000047ab9 */ /* 0x000fe20000000800 */
[----:B------:R-:W-:Y:S01]  /*8bb0*/  LOP3.LUT R4, R20, UR17, RZ, 0xc0, !PT ;  /* 0x0000001114047c12 */ /* 0x000fe2000f8ec0ff */
[----:B--2---:R-:W-:Y:S01]  /*8bc0*/  @P2 IMAD R17, R21, R22, R6 ;  /* 0x0000001615112224 */ /* 0x004fe200078e0206 */
[----:B------:R-:W-:Y:S01]  /*8bd0*/  LOP3.LUT R18, R18, UR16, RZ, 0xc0, !PT ;  /* 0x0000001012127c12 */ /* 0x000fe2000f8ec0ff */
[----:B------:R-:W-:Y:S01]  /*8be0*/  IMAD.MOV R6, RZ, RZ, -R5 ;  /* 0x000000ffff067224 */ /* 0x000fe200078e0a05 */
[----:B------:R-:W-:Y:S01]  /*8bf0*/  ULDC UR5, c[0x0][0x610] ;  /* 0x0001840000057ab9 */ /* 0x000fe20000000800 */
[----:B------:R-:W-:Y:S02]  /*8c00*/  IMAD R4, R5, UR18, R4 ;  /* 0x0000001205047c24 */ /* 0x000fe4000f8e0204 */
[----:B------:R-:W-:Y:S01]  /*8c10*/  IMAD R19, R6, UR4, R19 ;  /* 0x0000000406137c24 */ /* 0x000fe2000f8e0213 */
[----:B------:R-:W-:Y:S01]  /*8c20*/  ULDC UR4, c[0x0][0x600] ;  /* 0x0001800000047ab9 */ /* 0x000fe20000000800 */
[----:B------:R-:W-:-:S02]  /*8c30*/  IMAD R17, R4, UR5, R17 ;  /* 0x0000000504117c24 */ /* 0x000fc4000f8e0211 */
[----:B------:R-:W-:Y:S02]  /*8c40*/  IMAD R6, R19, UR4, R18 ;  /* 0x0000000413067c24 */ /* 0x000fe4000f8e0212 */
[----:B------:R-:W-:Y:S02]  /*8c50*/  IMAD.MOV.U32 R10, RZ, RZ, 0x1 ;  /* 0x00000001ff0a7424 */ /* 0x000fe400078e00ff */
[----:B------:R-:W-:Y:S01]  /*8c60*/  IMAD.MOV.U32 R4, RZ, RZ, R16 ;  /* 0x000000ffff047224 */ /* 0x000fe200078e0010 */
[----:B------:R-:W-:Y:S02]  /*8c70*/  SEL R5, R6, R17, !P2 ;  /* 0x0000001106057207 */ /* 0x000fe40005000000 */
[----:B------:R-:W-:-:S07]  /*8c80*/  SEL R6, R17, R6, !P2 ;  /* 0x0000000611067207 */ /* 0x000fce0005000000 */
.L_x_179:
[----:B------:R-:W-:Y:S05]  /*8c90*/  BSYNC B1 ;  /* 0x0000000000017941 */ /* 0x000fea0003800000 */
.L_x_178:
[----:B------:R-:W-:-:S13]  /*8ca0*/  LOP3.LUT P1, RZ, R10, 0xff, RZ, 0xc0, !PT ;  /* 0x000000ff0aff7812 */ /* 0x000fda000782c0ff */
[----:B------:R-:W-:Y:S05]  /*8cb0*/  @P1 BRA `(.L_x_182) ;  /* 0xfffffff400441947 */ /* 0x000fea000383ffff */
[----:B------:R-:W-:Y:S05]  /*8cc0*/  BSYNC B0 ;  /* 0x0000000000007941 */ /* 0x000fea0003800000 */
.L_x_170:
[----:B------:R-:W-:-:S03]  /*8cd0*/  UMOV UR4, 0xffffffff ;  /* 0xffffffff00047882 */ /* 0x000fc60000000000 */
[----:B------:R-:W-:Y:S05]  /*8ce0*/  BRA.DIV UR4, `(.L_x_183) ;  /* 0x0000000604707947 */ /* 0x000fea000b800000 */
[----:B------:R-:W-:-:S13]  /*8cf0*/  ELECT P0, URZ, PT ;  /* 0x00000000003f782f */ /* 0x000fda0003800000 */
.L_x_200:
[----:B------:R-:W-:Y:S04]  /*8d00*/  BSSY B0, `(.L_x_184) ;  /* 0x0000034000007945 */ /* 0x000fe80003800000 */
[----:B------:R-:W-:Y:S05]  /*8d10*/  @!P0 BRA `(.L_x_185) ;  /* 0x0000000000c88947 */ /* 0x000fea0003800000 */
[----:B------:R-:W-:-:S04]  /*8d20*/  LOP3.LUT R7, R7, 0x2, RZ, 0xfc, !PT ;  /* 0x0000000207077812 */ /* 0x000fc800078efcff */
[----:B------:R-:W-:-:S13]  /*8d30*/  ISETP.NE.AND P0, PT, R7, 0x3, PT ;  /* 0x000000030700780c */ /* 0x000fda0003f05270 */
[----:B------:R-:W-:Y:S05]  /*8d40*/  @!P0 BRA `(.L_x_186) ;  /* 0x0000000000048947 */ /* 0x000fea0003800000 */
[----:B------:R-:W-:Y:S01]  /*8d50*/  BPT.TRAP 0x1 ;  /* 0x000000040000795c */ /* 0x000fe20000300000 */
.L_x_186:
[----:B------:R-:W0:Y:S01]  /*8d60*/  S2R R3, SR_CgaCtaId ;  /* 0x0000000000037919 */ /* 0x000e220000008800 */
[----:B------:R-:W-:Y:S02]  /*8d70*/  MOV R0, 0x400 ;  /* 0x0000040000007802 */ /* 0x000fe40000000f00 */
[----:B------:R-:W-:Y:S02]  /*8d80*/  SHF.L.U32 R2, R12, 0x1f, RZ ;  /* 0x0000001f0c027819 */ /* 0x000fe400000006ff */
[----:B0-----:R-:W-:-:S05]  /*8d90*/  LEA R0, R3, R0, 0x18 ;  /* 0x0000000003007211 */ /* 0x001fca00078ec0ff */
[----:B------:R-:W-:-:S04]  /*8da0*/  VIADD R0, R0, 0x28 ;  /* 0x0000002800007836 */ /* 0x000fc80000000000 */
[C---:B------:R-:W-:Y:S02]  /*8db0*/  IMAD R5, R15.reuse, 0x8, R0 ;  /* 0x000000080f057824 */ /* 0x040fe400078e0200 */
[----:B------:R-:W-:Y:S02]  /*8dc0*/  VIADD R15, R15, 0x1 ;  /* 0x000000010f0f7836 */ /* 0x000fe40000000000 */
[----:B------:R-:W0:Y:S03]  /*8dd0*/  SYNCS.PHASECHK.TRANS64.TRYWAIT P0, [R5+URZ], R2 ;  /* 0x00000002050075a7 */ /* 0x000e26000800017f */
[----:B------:R-:W-:-:S04]  /*8de0*/  ISETP.NE.AND P1, PT, R15, 0x5, PT ;  /* 0x000000050f00780c */ /* 0x000fc80003f25270 */
[----:B------:R-:W-:Y:S02]  /*8df0*/  SEL R3, RZ, 0x1, P1 ;  /* 0x00000001ff037807 */ /* 0x000fe40000800000 */
[----:B------:R-:W-:Y:S02]  /*8e00*/  SEL R15, R15, RZ, P1 ;  /* 0x000000ff0f0f7207 */ /* 0x000fe40000800000 */
[----:B------:R-:W-:-:S03]  /*8e10*/  LOP3.LUT R12, R12, R3, RZ, 0x3c, !PT ;  /* 0x000000030c0c7212 */ /* 0x000fc600078e3cff */
[----:B------:R-:W-:Y:S01]  /*8e20*/  IMAD R7, R15, 0x8, R0 ;  /* 0x000000080f077824 */ /* 0x000fe200078e0200 */
[----:B------:R-:W-:Y:S01]  /*8e30*/  SHF.L.U32 R4, R12, 0x1f, RZ ;  /* 0x0000001f0c047819 */ /* 0x000fe200000006ff */
[----:B0-----:R-:W-:Y:S06]  /*8e40*/  @!P0 BRA `(.L_x_187) ;  /* 0x00000004003c8947 */ /* 0x001fec0003800000 */
.L_x_201:
[----:B------:R-:W1:Y:S01]  /*8e50*/  SYNCS.PHASECHK.TRANS64.TRYWAIT P0, [R7+URZ], R4 ;  /* 0x00000004070075a7 */ /* 0x000e62000800017f */
[----:B0-----:R-:W-:-:S05]  /*8e60*/  VIADD R2, R15, 0x1 ;  /* 0x000000010f027836 */ /* 0x001fca0000000000 */
[----:B------:R-:W-:-:S04]  /*8e70*/  ISETP.NE.AND P1, PT, R2, 0x5, PT ;  /* 0x000000050200780c */ /* 0x000fc80003f25270 */
[----:B------:R-:W-:Y:S02]  /*8e80*/  SEL R3, RZ, 0x1, P1 ;  /* 0x00000001ff037807 */ /* 0x000fe40000800000 */
[----:B------:R-:W-:Y:S02]  /*8e90*/  SEL R9, R2, RZ, P1 ;  /* 0x000000ff02097207 */ /* 0x000fe40000800000 */
[----:B------:R-:W-:-:S03]  /*8ea0*/  LOP3.LUT R12, R12, R3, RZ, 0x3c, !PT ;  /* 0x000000030c0c7212 */ /* 0x000fc600078e3cff */
[----:B------:R-:W-:Y:S01]  /*8eb0*/  IMAD R8, R9, 0x8, R0 ;  /* 0x0000000809087824 */ /* 0x000fe200078e0200 */
[----:B------:R-:W-:Y:S01]  /*8ec0*/  SHF.L.U32 R5, R12, 0x1f, RZ ;  /* 0x0000001f0c057819 */ /* 0x000fe200000006ff */
[----:B-1----:R-:W-:Y:S06]  /*8ed0*/  @!P0 BRA `(.L_x_188) ;  /* 0x00000004002c8947 */ /* 0x002fec0003800000 */
.L_x_202:
[----:B------:R-:W1:Y:S01]  /*8ee0*/  SYNCS.PHASECHK.TRANS64.TRYWAIT P0, [R8+URZ], R5 ;  /* 0x00000005080075a7 */ /* 0x000e62000800017f */
[----:B------:R-:W-:-:S05]  /*8ef0*/  VIADD R2, R9, 0x1 ;  /* 0x0000000109027836 */ /* 0x000fca0000000000 */
[----:B------:R-:W-:-:S04]  /*8f00*/  ISETP.NE.AND P1, PT, R2, 0x5, PT ;  /* 0x000000050200780c */ /* 0x000fc80003f25270 */
[----:B------:R-:W-:Y:S02]  /*8f10*/  SEL R3, RZ, 0x1, P1 ;  /* 0x00000001ff037807 */ /* 0x000fe40000800000 */
[----:B0-----:R-:W-:Y:S02]  /*8f20*/  SEL R7, R2, RZ, P1 ;  /* 0x000000ff02077207 */ /* 0x001fe40000800000 */
[----:B------:R-:W-:-:S03]  /*8f30*/  LOP3.LUT R9, R12, R3, RZ, 0x3c, !PT ;  /* 0x000000030c097212 */ /* 0x000fc600078e3cff */
[----:B------:R-:W-:Y:S01]  /*8f40*/  IMAD R11, R7, 0x8, R0 ;  /* 0x00000008070b7824 */ /* 0x000fe200078e0200 */
[----:B------:R-:W-:Y:S01]  /*8f50*/  SHF.L.U32 R6, R9, 0x1f, RZ ;  /* 0x0000001f09067819 */ /* 0x000fe200000006ff */
[----:B-1----:R-:W-:Y:S06]  /*8f60*/  @!P0 BRA `(.L_x_189) ;  /* 0x00000004001c8947 */ /* 0x002fec0003800000 */
.L_x_203:
[----:B------:R-:W1:Y:S01]  /*8f70*/  SYNCS.PHASECHK.TRANS64.TRYWAIT P0, [R11+URZ], R6 ;  /* 0x000000060b0075a7 */ /* 0x000e62000800017f */
[----:B------:R-:W-:-:S05]  /*8f80*/  VIADD R2, R7, 0x1 ;  /* 0x0000000107027836 */ /* 0x000fca0000000000 */
[----:B------:R-:W-:-:S04]  /*8f90*/  ISETP.NE.AND P1, PT, R2, 0x5, PT ;  /* 0x000000050200780c */ /* 0x000fc80003f25270 */
[----:B------:R-:W-:Y:S02]  /*8fa0*/  SEL R4, RZ, 0x1, P1 ;  /* 0x00000001ff047807 */ /* 0x000fe40000800000 */
[----:B------:R-:W-:Y:S02]  /*8fb0*/  SEL R3, R2, RZ, P1 ;  /* 0x000000ff02037207 */ /* 0x000fe40000800000 */
[----:B------:R-:W-:Y:S01]  /*8fc0*/  LOP3.LUT R4, R9, R4, RZ, 0x3c, !PT ;  /* 0x0000000409047212 */ /* 0x000fe200078e3cff */
[----:B-1----:R-:W-:Y:S06]  /*8fd0*/  @!P0 BRA `(.L_x_190) ;  /* 0x0000000400148947 */ /* 0x002fec0003800000 */
.L_x_204:
[----:B------:R-:W-:Y:S01]  /*8fe0*/  IMAD R3, R3, 0x8, R0 ;  /* 0x0000000803037824 */ /* 0x000fe200078e0200 */
[----:B------:R-:W-:-:S07]  /*8ff0*/  SHF.L.U32 R0, R4, 0x1f, RZ ;  /* 0x0000001f04007819 */ /* 0x000fce00000006ff */
.L_x_191:
[----:B--2---:R2:W3:Y:S02]  /*9000*/  SYNCS.PHASECHK.TRANS64.TRYWAIT P0, [R3+URZ], R0 ;  /* 0x00000000030075a7 */ /* 0x0044e4000800017f */
[----:B---3--:R-:W-:Y:S05]  /*9010*/  @!P0 NANOSLEEP.SYNCS 0x989680 ;  /* 0x009896800000895d */ /* 0x008fea0003900000 */
[----:B------:R-:W3:Y:S02]  /*9020*/  @!P0 SYNCS.PHASECHK.TRANS64 P0, [R3+URZ], R0 ;  /* 0x00000000030085a7 */ /* 0x000ee4000800007f */
[----:B---3--:R-:W-:Y:S05]  /*9030*/  @!P0 BRA `(.L_x_191) ;  /* 0xfffffffc00f08947 */ /* 0x008fea000383ffff */
.L_x_185:
[----:B------:R-:W-:Y:S05]  /*9040*/  BSYNC B0 ;  /* 0x0000000000007941 */ /* 0x000fea0003800000 */
.L_x_184:
[----:B------:R-:W-:Y:S05]  /*9050*/  EXIT ;  /* 0x000000000000794d */ /* 0x000fea0003800000 */
.L_x_15:
[----:B0-----:R-:W-:-:S04]  /*9060*/  IMAD.U32 R17, RZ, RZ, UR11 ;  /* 0x0000000bff117e24 */ /* 0x001fc8000f8e00ff */
[----:B------:R0:W1:Y:S03]  /*9070*/  SYNCS.PHASECHK.TRANS64.TRYWAIT P0, [R17+URZ+-0x8], R16 ;  /* 0xfffff810110075a7 */ /* 0x000066000800017f */
[----:B-1----:R-:W-:Y:S05]  /*9080*/  @!P0 NANOSLEEP.SYNCS 0x989680 ;  /* 0x009896800000895d */ /* 0x002fea0003900000 */
[----:B------:R-:W1:Y:S02]  /*9090*/  @!P0 SYNCS.PHASECHK.TRANS64 P0, [R17+URZ+-0x8], R16 ;  /* 0xfffff810110085a7 */ /* 0x000e64000800007f */
[----:B-1----:R-:W-:Y:S05]  /*90a0*/  @!P0 BRA `(.L_x_15) ;  /* 0xfffffffc00ec8947 */ /* 0x002fea000383ffff */
[----:B------:R-:W-:Y:S05]  /*90b0*/  BRA `(.L_x_192) ;  /* 0xffffff8000ec7947 */ /* 0x000fea000383ffff */
.L_x_20:
[----:B-1----:R-:W-:-:S04]  /*90c0*/  IMAD.U32 R17, RZ, RZ, UR6 ;  /* 0x00000006ff117e24 */ /* 0x002fc8000f8e00ff */
[----:B------:R1:W2:Y:S03]  /*90d0*/  SYNCS.PHASECHK.TRANS64.TRYWAIT P0, [R17+URZ], R16 ;  /* 0x00000010110075a7 */ /* 0x0002a6000800017f */
[----:B--2---:R-:W-:Y:S05]  /*90e0*/  @!P0 NANOSLEEP.SYNCS 0x989680 ;  /* 0x009896800000895d */ /* 0x004fea0003900000 */
[----:B------:R-:W2:Y:S02]  /*90f0*/  @!P0 SYNCS.PHASECHK.TRANS64 P0, [R17+URZ], R16 ;  /* 0x00000010110085a7 */ /* 0x000ea4000800007f */
[----:B--2---:R-:W-:Y:S05]  /*9100*/  @!P0 BRA `(.L_x_20) ;  /* 0xfffffffc00ec8947 */ /* 0x004fea000383ffff */
[----:B------:R-:W-:Y:S05]  /*9110*/  BRA `(.L_x_19) ;  /* 0xffffff8800187947 */ /* 0x000fea000383ffff */
.L_x_26:
[----:B-1----:R-:W-:-:S04]  /*9120*/  IMAD.U32 R18, RZ, RZ, UR16 ;  /* 0x00000010ff127e24 */ /* 0x002fc8000f8e00ff */
[----:B------:R1:W2:Y:S03]  /*9130*/  SYNCS.PHASECHK.TRANS64.TRYWAIT P0, [R18+URZ], R17 ;  /* 0x00000011120075a7 */ /* 0x0002a6000800017f */
[----:B--2---:R-:W-:Y:S05]  /*9140*/  @!P0 NANOSLEEP.SYNCS 0x989680 ;  /* 0x009896800000895d */ /* 0x004fea0003900000 */
[----:B------:R-:W2:Y:S02]  /*9150*/  @!P0 SYNCS.PHASECHK.TRANS64 P0, [R18+URZ], R17 ;  /* 0x00000011120085a7 */ /* 0x000ea4000800007f */
[----:B--2---:R-:W-:Y:S05]  /*9160*/  @!P0 BRA `(.L_x_26) ;  /* 0xfffffffc00ec8947 */ /* 0x004fea000383ffff */
[----:B------:R-:W-:Y:S05]  /*9170*/  BRA `(.L_x_25) ;  /* 0xffffff9000807947 */ /* 0x000fea000383ffff */
.L_x_34:
[----:B0-----:R-:W-:-:S04]  /*9180*/  IMAD.U32 R17, RZ, RZ, UR11 ;  /* 0x0000000bff117e24 */ /* 0x001fc8000f8e00ff */
[----:B------:R0:W1:Y:S03]  /*9190*/  SYNCS.PHASECHK.TRANS64.TRYWAIT P0, [R17+URZ+0x8], R16 ;  /* 0x00000810110075a7 */ /* 0x000066000800017f */
[----:B-1----:R-:W-:Y:S05]  /*91a0*/  @!P0 NANOSLEEP.SYNCS 0x989680 ;  /* 0x009896800000895d */ /* 0x002fea0003900000 */
[----:B------:R-:W1:Y:S02]  /*91b0*/  @!P0 SYNCS.PHASECHK.TRANS64 P0, [R17+URZ+0x8], R16 ;  /* 0x00000810110085a7 */ /* 0x000e64000800007f */
[----:B-1----:R-:W-:Y:S05]  /*91c0*/  @!P0 BRA `(.L_x_34) ;  /* 0xfffffffc00ec8947 */ /* 0x002fea000383ffff */
[----:B------:R-:W-:Y:S05]  /*91d0*/  BRA `(.L_x_193) ;  /* 0xffffffa000087947 */ /* 0x000fea000383ffff */
.L_x_171:
[----:B------:R-:W-:Y:S01]  /*91e0*/  BSSY B1, `(.L_x_194) ;  /* 0x0000006000017945 */ /* 0x000fe20003800000 */
[----:B------:R-:W-:-:S07]  /*91f0*/  IMAD.MOV.U32 R10, RZ, RZ, -0x1 ;  /* 0xffffffffff0a7424 */ /* 0x000fce00078e00ff */
[----:B------:R-:W-:Y:S05]  /*9200*/  WARPSYNC.COLLECTIVE R10, `(.L_x_195) ;  /* 0x000000000a0c7348 */ /* 0x000fea0003c00000 */
[----:B------:R-:W-:Y:S02]  /*9210*/  ELECT P1, UR62, PT ;  /* 0x00000000003e782f */ /* 0x000fe40003820000 */
[----:B------:R-:W-:Y:S01]  /*9220*/  MOV R10, UR62 ;  /* 0x0000003e000a7c02 */ /* 0x000fe20008000f00 */
[----:B------:R-:W-:Y:S10]  /*9230*/  ENDCOLLECTIVE ;  /* 0x000000000000791b */ /* 0x000ff40003800000 */
.L_x_195:
[----:B------:R-:W-:Y:S05]  /*9240*/  BSYNC B1 ;  /* 0x0000000000017941 */ /* 0x000fea0003800000 */
.L_x_194:
[----:B------:R-:W-:Y:S05]  /*9250*/  BRA `(.L_x_196) ;  /* 0xffffffec00e87947 */ /* 0x000fea000383ffff */
.L_x_174:
[----:B-1----:R1:W2:Y:S02]  /*9260*/  SYNCS.PHASECHK.TRANS64.TRYWAIT P1, [R19+URZ+0x28], R10 ;  /* 0x0000280a130075a7 */ /* 0x0022a4000802017f */
[----:B--2---:R-:W-:Y:S05]  /*9270*/  @!P1 NANOSLEEP.SYNCS 0x989680 ;  /* 0x009896800000995d */ /* 0x004fea0003900000 */
[----:B------:R-:W2:Y:S02]  /*9280*/  @!P1 SYNCS.PHASECHK.TRANS64 P1, [R19+URZ+0x28], R10 ;  /* 0x0000280a130095a7 */ /* 0x000ea4000802007f */
[----:B--2---:R-:W-:Y:S05]  /*9290*/  @!P1 BRA `(.L_x_174) ;  /* 0xfffffffc00f09947 */ /* 0x004fea000383ffff */
[----:B------:R-:W-:Y:S05]  /*92a0*/  BRA `(.L_x_197) ;  /* 0xfffffff0001c7947 */ /* 0x000fea000383ffff */
.L_x_183:
[----:B------:R-:W-:Y:S01]  /*92b0*/  BSSY B0, `(.L_x_198) ;  /* 0x0000006000007945 */ /* 0x000fe20003800000 */
[----:B------:R-:W-:-:S07]  /*92c0*/  IMAD.MOV.U32 R10, RZ, RZ, -0x1 ;  /* 0xffffffffff0a7424 */ /* 0x000fce00078e00ff */
[----:B------:R-:W-:Y:S05]  /*92d0*/  WARPSYNC.COLLECTIVE R10, `(.L_x_199) ;  /* 0x000000000a0c7348 */ /* 0x000fea0003c00000 */
[----:B------:R-:W-:Y:S02]  /*92e0*/  ELECT P1, UR62, PT ;  /* 0x00000000003e782f */ /* 0x000fe40003820000 */
[----:B------:R-:W-:Y:S01]  /*92f0*/  MOV R10, UR62 ;  /* 0x0000003e000a7c02 */ /* 0x000fe20008000f00 */
[----:B------:R-:W-:Y:S10]  /*9300*/  ENDCOLLECTIVE ;  /* 0x000000000000791b */ /* 0x000ff40003800000 */
.L_x_199:
[----:B------:R-:W-:Y:S05]  /*9310*/  BSYNC B0 ;  /* 0x0000000000007941 */ /* 0x000fea0003800000 */
.L_x_198:
[----:B------:R-:W-:Y:S01]  /*9320*/  PLOP3.LUT P0, PT, P1, PT, PT, 0x80, 0x0 ;  /* 0x000000000000781c */ /* 0x000fe20000f0f070 */
[----:B------:R-:W-:-:S12]  /*9330*/  BRA `(.L_x_200) ;  /* 0xfffffff800707947 */ /* 0x000fd8000383ffff */
.L_x_187:
[----:B0-----:R0:W1:Y:S02]  /*9340*/  SYNCS.PHASECHK.TRANS64.TRYWAIT P0, [R5+URZ], R2 ;  /* 0x00000002050075a7 */ /* 0x001064000800017f */
[----:B-1----:R-:W-:Y:S05]  /*9350*/  @!P0 NANOSLEEP.SYNCS 0x989680 ;  /* 0x009896800000895d */ /* 0x002fea0003900000 */
[----:B------:R-:W1:Y:S02]  /*9360*/  @!P0 SYNCS.PHASECHK.TRANS64 P0, [R5+URZ], R2 ;  /* 0x00000002050085a7 */ /* 0x000e64000800007f */
[----:B-1----:R-:W-:Y:S05]  /*9370*/  @!P0 BRA `(.L_x_187) ;  /* 0xfffffffc00f08947 */ /* 0x002fea000383ffff */
[----:B------:R-:W-:Y:S05]  /*9380*/  BRA `(.L_x_201) ;  /* 0xfffffff800b07947 */ /* 0x000fea000383ffff */
.L_x_188:
[----:B0-----:R0:W1:Y:S02]  /*9390*/  SYNCS.PHASECHK.TRANS64.TRYWAIT P0, [R7+URZ], R4 ;  /* 0x00000004070075a7 */ /* 0x001064000800017f */
[----:B-1----:R-:W-:Y:S05]  /*93a0*/  @!P0 NANOSLEEP.SYNCS 0x989680 ;  /* 0x009896800000895d */ /* 0x002fea0003900000 */
[----:B------:R-:W1:Y:S02]  /*93b0*/  @!P0 SYNCS.PHASECHK.TRANS64 P0, [R7+URZ], R4 ;  /* 0x00000004070085a7 */ /* 0x000e64000800007f */
[----:B-1----:R-:W-:Y:S05]  /*93c0*/  @!P0 BRA `(.L_x_188) ;  /* 0xfffffffc00f08947 */ /* 0x002fea000383ffff */
[----:B------:R-:W-:Y:S05]  /*93d0*/  BRA `(.L_x_202) ;  /* 0xfffffff800c07947 */ /* 0x000fea000383ffff */
.L_x_189:
[----:B0-----:R0:W1:Y:S02]  /*93e0*/  SYNCS.PHASECHK.TRANS64.TRYWAIT P0, [R8+URZ], R5 ;  /* 0x00000005080075a7 */ /* 0x001064000800017f */
[----:B-1----:R-:W-:Y:S05]  /*93f0*/  @!P0 NANOSLEEP.SYNCS 0x989680 ;  /* 0x009896800000895d */ /* 0x002fea0003900000 */
[----:B------:R-:W1:Y:S02]  /*9400*/  @!P0 SYNCS.PHASECHK.TRANS64 P0, [R8+URZ], R5 ;  /* 0x00000005080085a7 */ /* 0x000e64000800007f */
[----:B-1----:R-:W-:Y:S05]  /*9410*/  @!P0 BRA `(.L_x_189) ;  /* 0xfffffffc00f08947 */ /* 0x002fea000383ffff */
[----:B------:R-:W-:Y:S05]  /*9420*/  BRA `(.L_x_203) ;  /* 0xfffffff800d07947 */ /* 0x000fea000383ffff */
.L_x_190:
[----:B-1----:R1:W2:Y:S02]  /*9430*/  SYNCS.PHASECHK.TRANS64.TRYWAIT P0, [R11+URZ], R6 ;  /* 0x000000060b0075a7 */ /* 0x0022a4000800017f */
[----:B--2---:R-:W-:Y:S05]  /*9440*/  @!P0 NANOSLEEP.SYNCS 0x989680 ;  /* 0x009896800000895d */ /* 0x004fea0003900000 */
[----:B------:R-:W2:Y:S02]  /*9450*/  @!P0 SYNCS.PHASECHK.TRANS64 P0, [R11+URZ], R6 ;  /* 0x000000060b0085a7 */ /* 0x000ea4000800007f */
[----:B--2---:R-:W-:Y:S05]  /*9460*/  @!P0 BRA `(.L_x_190) ;  /* 0xfffffffc00f08947 */ /* 0x004fea000383ffff */
[----:B------:R-:W-:Y:S05]  /*9470*/  BRA `(.L_x_204) ;  /* 0xfffffff800d87947 */ /* 0x000fea000383ffff */
.L_x_205:
[----:B------:R-:W-:-:S00]  /*9480*/  BRA `(.L_x_205) ;  /* 0xfffffffc00fc7947 */ /* 0x000fc0000383ffff */
[----:B------:R-:W-:-:S00]  /*9490*/  NOP ;  /* 0x0000000000007918 */ /* 0x000fc00000000000 */
        /* <DEDUP_REMOVED lines=14> */
.L_x_206:


//--------------------- .nv.shared._ZN7cutlass13device_kernelINS_4gemm6kernel13GemmUniversalIN4cute5tupleIJiiiiEEENS1_10collective13CollectiveMmaINS1_37MainloopSm90TmaGmmaWarpSpecializedFP8ILi5ENS5_IJNS4_1CILi1EEESB_SB_EEENS1_32KernelTmaWarpSpecializedPingpongEEENS5_IJNSA_ILi64EEENSA_ILi128EEESG_EEENS_12float_e5m2_tENS5_IJlSB_lEEESI_SJ_NS4_8TiledMMAINS4_8MMA_AtomIJNS4_4SM904GMMA31MMA_64x128x32_F32E5M2E5M2_SS_TNILNSN_7ScaleInE1ELSP_1EEEEEENS4_6LayoutISC_NS5_IJNSA_ILi0EEEST_ST_EEEEENS5_IJNS4_10UnderscoreESW_SW_EEEEENS4_13SM90_TMA_LOADENS4_14ComposedLayoutINS4_7SwizzleILi3ELi4ELi3EEENS4_18smem_ptr_flag_bitsILi8EEENSS_INS5_IJNSA_ILi8EEESG_EEENS5_IJSG_SB_EEEEEEEvNS4_8identityESZ_S19_vS1A_EENS_8epilogue10collective6detail29Sm90TmaWarpSpecializedAdapterINS1D_15DefaultEpilogueISI_SJ_SJ_NS1C_6thread17LinearCombinationISI_Li1EffLNS1H_9ScaleType4KindE0ELNS_15FloatRoundStyleE2ESI_EENS1_15EpilogueDefaultEEEEEvvEEEEvNT_6ParamsE --------------------------
	.section	.nv.shared._ZN7cutlass13device_kernelINS_4gemm6kernel13GemmUniversalIN4cute5tupleIJiiiiEEENS1_10collective13CollectiveMmaINS1_37MainloopSm90TmaGmmaWarpSpecializedFP8ILi5ENS5_IJNS4_1CILi1EEESB_SB_EEENS1_32KernelTmaWarpSpecializedPingpongEEENS5_IJNSA_ILi64EEENSA_ILi128EEESG_EEENS_12float_e5m2_tENS5_IJlSB_lEEESI_SJ_NS4_8TiledMMAINS4_8MMA_AtomIJNS4_4SM904GMMA31MMA_64x128x32_F32E5M2E5M2_SS_TNILNSN_7ScaleInE1ELSP_1EEEEEENS4_6LayoutISC_NS5_IJNSA_ILi0EEEST_ST_EEEEENS5_IJNS4_10UnderscoreESW_SW_EEEEENS4_13SM90_TMA_LOADENS4_14ComposedLayoutINS4_7SwizzleILi3ELi4ELi3EEENS4_18smem_ptr_flag_bitsILi8EEENSS_INS5_IJNSA_ILi8EEESG_EEENS5_IJSG_SB_EEEEEEEvNS4_8identityESZ_S19_vS1A_EENS_8epilogue10collective6detail29Sm90TmaWarpSpecializedAdapterINS1D_15DefaultEpilogueISI_SJ_SJ_NS1C_6thread17LinearCombinationISI_Li1EffLNS1H_9ScaleType4KindE0ELNS_15FloatRoundStyleE2ESI_EENS1_15EpilogueDefaultEEEEEvvEEEEvNT_6ParamsE,"aw",@nobits
	.sectionflags	@""
	.align	16
	.zero		1024


//--------------------- .nv.shared.reserved.0     --------------------------
	.section	.nv.shared.reserved.0,"aw",@nobits
	.weak		__nv_reservedSMEM_offset_0_alias
	.size		__nv_reservedSMEM_offset_0_alias, 0, 0
	.other		__nv_reservedSMEM_offset_0_alias,@"STO_CUDA_RESERVED_SHARED STV_DEFAULT"
__nv_reservedSMEM_offset_0_alias:
	.zero		0


//--------------------- .nv.global                --------------------------
	.section	.nv.global,"aw",@nobits
.nv.global:
	.type		_ZN39_INTERNAL_63203fd4_4_k_cu_65bea544_46994cute1_E,@object
	.size		_ZN39_INTERNAL_63203fd4_4_k_cu_65bea544_46994cute1_E,(_ZN39_INTERNAL_63203fd4_4_k_cu_65bea544_46994cuda3std3__45__cpo6cbeginE - _ZN39_INTERNAL_63203fd4_4_k_cu_65bea544_46994cute1_E)
_ZN39_INTERNAL_63203fd4_4_k_cu_65bea544_46994cute1_E:
	.zero		1
	.type		_ZN39_INTERNAL_63203fd4_4_k_cu_65bea544_46994cuda3std3__45__cpo6cbeginE,@object
	.size		_ZN39_INTERNAL_63203fd4_4_k_cu_65bea544_46994cuda3std3__45__cpo6cbeginE,(_ZN39_INTERNAL_63203fd4_4_k_cu_65bea544_46994cuda3std3__48in_placeE - _ZN39_INTERNAL_63203fd4_4_k_cu_65bea544_46994cuda3std3__45__cpo6cbeginE)
_ZN39_INTERNAL_63203fd4_4_k_cu_65bea544_46994cuda3std3__45__cpo6cbeginE:
	.zero		1
	.type		_ZN39_INTERNAL_63203fd4_4_k_cu_65bea544_46994cuda3std3__48in_placeE,@object
	.size		_ZN39_INTERNAL_63203fd4_4_k_cu_65bea544_46994cuda3std3__48in_placeE,(_ZN39_INTERNAL_63203fd4_4_k_cu_65bea544_46994cuda3std6ranges3__45__cpo9iter_moveE - _ZN39_INTERNAL_63203fd4_4_k_cu_65bea544_46994cuda3std3__48in_placeE)
_ZN39_INTERNAL_63203fd4_4_k_cu_65bea544_46994cuda3std3__48in_placeE:
	.zero		1
	.type		_ZN39_INTERNAL_63203fd4_4_k_cu_65bea544_46994cuda3std6ranges3__45__cpo9iter_moveE,@object
	.size		_ZN39_INTERNAL_63203fd4_4_k_cu_65bea544_46994cuda3std6ranges3__45__cpo9iter_moveE,(_ZN39_INTERNAL_63203fd4_4_k_cu_65bea544_46994cuda3std3__45__cpo5beginE - _ZN39_INTERNAL_63203fd4_4_k_cu_65bea544_46994cuda3std6ranges3__45__cpo9iter_moveE)
_ZN39_INTERNAL_63203fd4_4_k_cu_65bea544_46994cuda3std6ranges3__45__cpo9iter_moveE:
	.zero		1
	.type		_ZN39_INTERNAL_63203fd4_4_k_cu_65bea544_46994cuda3std3__45__cpo5beginE,@object
	.size		_ZN39_INTERNAL_63203fd4_4_k_cu_65bea544_46994cuda3std3__45__cpo5beginE,(_ZN39_INTERNAL_63203fd4_4_k_cu_65bea544_46994cuda3std3__441_GLOBAL__N__63203fd4_4_k_cu_65bea544_46996ignoreE - _ZN39_INTERNAL_63203fd4_4_k_cu_65bea544_46994cuda3std3__45__cpo5beginE)
_ZN39_INTERNAL_63203fd4_4_k_cu_65bea544_46994cuda3std3__45__cpo5beginE:
	.zero		1
	.type		_ZN39_INTERNAL_63203fd4_4_k_cu_65bea544_46994cuda3std3__441_GLOBAL__N__63203fd4_4_k_cu_65bea544_46996ignoreE,@object
	.size		_ZN39_INTERNAL_63203fd4_4_k_cu_65bea544_46994cuda3std3__441_GLOBAL__N__63203fd4_4_k_cu_65bea544_46996ignoreE,(_ZN39_INTERNAL_63203fd4_4_k_cu_65bea544_46994cute7productE - _ZN39_INTERNAL_63203fd4_4_k_cu_65bea544_46994cuda3std3__441_GLOBAL__N__63203fd4_4_k_cu_65bea544_46996ignoreE)
_ZN39_INTERNAL_63203fd4_4_k_cu_65bea544_46994cuda3std3__441_GLOBAL__N__63203fd4_4_k_cu_65bea544_46996ignoreE:
	.zero		1
	.type		_ZN39_INTERNAL_63203fd4_4_k_cu_65bea544_46994cute7productE,@object
	.size		_ZN39_INTERNAL_63203fd4_4_k_cu_65bea544_46994cute7productE,(_ZN39_INTERNAL_63203fd4_4_k_cu_65bea544_46994cuda3std3__45__cpo3endE - _ZN39_INTERNAL_63203fd4_4_k_cu_65bea544_46994cute7productE)
_ZN39_INTERNAL_63203fd4_4_k_cu_65bea544_46994cute7productE:
	.zero		1
	.type		_ZN39_INTERNAL_63203fd4_4_k_cu_65bea544_46994cuda3std3__45__cpo3endE,@object
	.size		_ZN39_INTERNAL_63203fd4_4_k_cu_65bea544_46994cuda3std3__45__cpo3endE,(_ZN39_INTERNAL_63203fd4_4_k_cu_65bea544_46994cuda3std3__419piecewise_constructE - _ZN39_INTERNAL_63203fd4_4_k_cu_65bea544_46994cuda3std3__45__cpo3endE)
_ZN39_INTERNAL_63203fd4_4_k_cu_65bea544_46994cuda3std3__45__cpo3endE:
	.zero		1
	.type		_ZN39_INTERNAL_63203fd4_4_k_cu_65bea544_46994cuda3std3__419piecewise_constructE,@object
	.size		_ZN39_INTERNAL_63203fd4_4_k_cu_65bea544_46994cuda3std3__419piecewise_constructE,(_ZN39_INTERNAL_63203fd4_4_k_cu_65bea544_46994cuda3std3__45__cpo4cendE - _ZN39_INTERNAL_63203fd4_4_k_cu_65bea544_46994cuda3std3__419piecewise_constructE)
_ZN39_INTERNAL_63203fd4_4_k_cu_65bea544_46994cuda3std3__419piecewise_constructE:
	.zero		1
	.type		_ZN39_INTERNAL_63203fd4_4_k_cu_65bea544_46994cuda3std3__45__cpo4cendE,@object
	.size		_ZN39_INTERNAL_63203fd4_4_k_cu_65bea544_46994cuda3std3__45__cpo4cendE,(_ZN39_INTERNAL_63203fd4_4_k_cu_65bea544_46994cuda3std6ranges3__45__cpo4swapE - _ZN39_INTERNAL_63203fd4_4_k_cu_65bea544_46994cuda3std3__45__cpo4cendE)
_ZN39_INTERNAL_63203fd4_4_k_cu_65bea544_46994cuda3std3__45__cpo4cendE:
	.zero		1
	.type		_ZN39_INTERNAL_63203fd4_4_k_cu_65bea544_46994cuda3std6ranges3__45__cpo4swapE,@object
	.size		_ZN39_INTERNAL_63203fd4_4_k_cu_65bea544_46994cuda3std6ranges3__45__cpo4swapE,(.L_7 - _ZN39_INTERNAL_63203fd4_4_k_cu_65bea544_46994cuda3std6ranges3__45__cpo4swapE)
_ZN39_INTERNAL_63203fd4_4_k_cu_65bea544_46994cuda3std6ranges3__45__cpo4swapE:
	.zero		1
.L_7:


//--------------------- .nv.constant0._ZN7cutlass13device_kernelINS_4gemm6kernel13GemmUniversalIN4cute5tupleIJiiiiEEENS1_10collective13CollectiveMmaINS1_37MainloopSm90TmaGmmaWarpSpecializedFP8ILi5ENS5_IJNS4_1CILi1EEESB_SB_EEENS1_32KernelTmaWarpSpecializedPingpongEEENS5_IJNSA_ILi64EEENSA_ILi128EEESG_EEENS_12float_e5m2_tENS5_IJlSB_lEEESI_SJ_NS4_8TiledMMAINS4_8MMA_AtomIJNS4_4SM904GMMA31MMA_64x128x32_F32E5M2E5M2_SS_TNILNSN_7ScaleInE1ELSP_1EEEEEENS4_6LayoutISC_NS5_IJNSA_ILi0EEEST_ST_EEEEENS5_IJNS4_10UnderscoreESW_SW_EEEEENS4_13SM90_TMA_LOADENS4_14ComposedLayoutINS4_7SwizzleILi3ELi4ELi3EEENS4_18smem_ptr_flag_bitsILi8EEENSS_INS5_IJNSA_ILi8EEESG_EEENS5_IJSG_SB_EEEEEEEvNS4_8identityESZ_S19_vS1A_EENS_8epilogue10collective6detail29Sm90TmaWarpSpecializedAdapterINS1D_15DefaultEpilogueISI_SJ_SJ_NS1C_6thread17LinearCombinationISI_Li1EffLNS1H_9ScaleType4KindE0ELNS_15FloatRoundStyleE2ESI_EENS1_15EpilogueDefaultEEEEEvvEEEEvNT_6ParamsE --------------------------
	.section	.nv.constant0._ZN7cutlass13device_kernelINS_4gemm6kernel13GemmUniversalIN4cute5tupleIJiiiiEEENS1_10collective13CollectiveMmaINS1_37MainloopSm90TmaGmmaWarpSpecializedFP8ILi5ENS5_IJNS4_1CILi1EEESB_SB_EEENS1_32KernelTmaWarpSpecializedPingpongEEENS5_IJNSA_ILi64EEENSA_ILi128EEESG_EEENS_12float_e5m2_tENS5_IJlSB_lEEESI_SJ_NS4_8TiledMMAINS4_8MMA_AtomIJNS4_4SM904GMMA31MMA_64x128x32_F32E5M2E5M2_SS_TNILNSN_7ScaleInE1ELSP_1EEEEEENS4_6LayoutISC_NS5_IJNSA_ILi0EEEST_ST_EEEEENS5_IJNS4_10UnderscoreESW_SW_EEEEENS4_13SM90_TMA_LOADENS4_14ComposedLayoutINS4_7SwizzleILi3ELi4ELi3EEENS4_18smem_ptr_flag_bitsILi8EEENSS_INS5_IJNSA_ILi8EEESG_EEENS5_IJSG_SB_EEEEEEEvNS4_8identityESZ_S19_vS1A_EENS_8epilogue10collective6detail29Sm90TmaWarpSpecializedAdapterINS1D_15DefaultEpilogueISI_SJ_SJ_NS1C_6thread17LinearCombinationISI_Li1EffLNS1H_9ScaleType4KindE0ELNS_15FloatRoundStyleE2ESI_EENS1_15EpilogueDefaultEEEEEvvEEEEvNT_6ParamsE,"a",@progbits
	.sectionflags	@""
	.align	4
.nv.constant0._ZN7cutlass13device_kernelINS_4gemm6kernel13GemmUniversalIN4cute5tupleIJiiiiEEENS1_10collective13CollectiveMmaINS1_37MainloopSm90TmaGmmaWarpSpecializedFP8ILi5ENS5_IJNS4_1CILi1EEESB_SB_EEENS1_32KernelTmaWarpSpecializedPingpongEEENS5_IJNSA_ILi64EEENSA_ILi128EEESG_EEENS_12float_e5m2_tENS5_IJlSB_lEEESI_SJ_NS4_8TiledMMAINS4_8MMA_AtomIJNS4_4SM904GMMA31MMA_64x128x32_F32E5M2E5M2_SS_TNILNSN_7ScaleInE1ELSP_1EEEEEENS4_6LayoutISC_NS5_IJNSA_ILi0EEEST_ST_EEEEENS5_IJNS4_10UnderscoreESW_SW_EEEEENS4_13SM90_TMA_LOADENS4_14ComposedLayoutINS4_7SwizzleILi3ELi4ELi3EEENS4_18smem_ptr_flag_bitsILi8EEENSS_INS5_IJNSA_ILi8EEESG_EEENS5_IJSG_SB_EEEEEEEvNS4_8identityESZ_S19_vS1A_EENS_8epilogue10collective6detail29Sm90TmaWarpSpecializedAdapterINS1D_15DefaultEpilogueISI_SJ_SJ_NS1C_6thread17LinearCombinationISI_Li1EffLNS1H_9ScaleType4KindE0ELNS_15FloatRoundStyleE2ESI_EENS1_15EpilogueDefaultEEEEEvvEEEEvNT_6ParamsE:
	.zero		1664


//--------------------- SYMBOLS --------------------------

	.type		.nv.reservedSmem.offset0,@object
	.size		.nv.reservedSmem.offset0,0x4
